//
// Generated by NVIDIA NVVM Compiler
//
// Compiler Build ID: CL-36424714
// Cuda compilation tools, release 13.0, V13.0.88
// Based on NVVM 20.0.0
//

.version 9.0
.target sm_100
.address_size 64

	// .globl	_Z16SpMVM_CRS_kernelPf3crsPKf

.visible .entry _Z16SpMVM_CRS_kernelPf3crsPKf(
	.param .u64 .ptr .align 1 _Z16SpMVM_CRS_kernelPf3crsPKf_param_0,
	.param .align 8 .b8 _Z16SpMVM_CRS_kernelPf3crsPKf_param_1[40],
	.param .u64 .ptr .align 1 _Z16SpMVM_CRS_kernelPf3crsPKf_param_2
)
{
	.reg .pred 	%p<11>;
	.reg .b32 	%r<69>;
	.reg .b32 	%f<113>;
	.reg .b64 	%rd<87>;

	ld.param.u64 	%rd9, [_Z16SpMVM_CRS_kernelPf3crsPKf_param_1+32];
	ld.param.u64 	%rd6, [_Z16SpMVM_CRS_kernelPf3crsPKf_param_0];
	ld.param.u64 	%rd8, [_Z16SpMVM_CRS_kernelPf3crsPKf_param_1+24];
	ld.param.u64 	%rd7, [_Z16SpMVM_CRS_kernelPf3crsPKf_param_1+16];
	ld.param.v2.u32 	{%r23, %r24}, [_Z16SpMVM_CRS_kernelPf3crsPKf_param_1];
	ld.param.u64 	%rd10, [_Z16SpMVM_CRS_kernelPf3crsPKf_param_2];
	cvta.to.global.u64 	%rd1, %rd10;
	cvta.to.global.u64 	%rd2, %rd7;
	cvta.to.global.u64 	%rd3, %rd8;
	mov.u32 	%r26, %ctaid.x;
	mov.u32 	%r27, %ntid.x;
	mov.u32 	%r28, %tid.x;
	mad.lo.s32 	%r1, %r26, %r27, %r28;
	setp.ge.s32 	%p1, %r1, %r23;
	@%p1 bra 	$L__BB0_15;
	cvta.to.global.u64 	%rd11, %rd9;
	mul.wide.s32 	%rd12, %r1, 4;
	add.s64 	%rd13, %rd11, %rd12;
	ld.global.u32 	%r64, [%rd13];
	ld.global.u32 	%r3, [%rd13+4];
	setp.ge.s32 	%p2, %r64, %r3;
	mov.f32 	%f112, 0f00000000;
	@%p2 bra 	$L__BB0_14;
	add.s32 	%r29, %r64, 1;
	max.s32 	%r30, %r3, %r29;
	sub.s32 	%r4, %r30, %r64;
	and.b32  	%r5, %r4, 15;
	sub.s32 	%r31, %r64, %r30;
	setp.gt.u32 	%p3, %r31, -16;
	mov.f32 	%f112, 0f00000000;
	@%p3 bra 	$L__BB0_5;
	and.b32  	%r32, %r4, -16;
	neg.s32 	%r62, %r32;
	add.s64 	%rd4, %rd2, 32;
	add.s64 	%rd5, %rd3, 32;
	mov.f32 	%f112, 0f00000000;
$L__BB0_4:
	.pragma "nounroll";
	mul.wide.s32 	%rd14, %r64, 4;
	add.s64 	%rd15, %rd4, %rd14;
	add.s64 	%rd16, %rd5, %rd14;
	ld.global.f32 	%f19, [%rd15+-32];
	ld.global.u32 	%r33, [%rd16+-32];
	mul.wide.s32 	%rd17, %r33, 4;
	add.s64 	%rd18, %rd1, %rd17;
	ld.global.f32 	%f20, [%rd18];
	fma.rn.f32 	%f21, %f19, %f20, %f112;
	ld.global.f32 	%f22, [%rd15+-28];
	ld.global.u32 	%r34, [%rd16+-28];
	mul.wide.s32 	%rd19, %r34, 4;
	add.s64 	%rd20, %rd1, %rd19;
	ld.global.f32 	%f23, [%rd20];
	fma.rn.f32 	%f24, %f22, %f23, %f21;
	ld.global.f32 	%f25, [%rd15+-24];
	ld.global.u32 	%r35, [%rd16+-24];
	mul.wide.s32 	%rd21, %r35, 4;
	add.s64 	%rd22, %rd1, %rd21;
	ld.global.f32 	%f26, [%rd22];
	fma.rn.f32 	%f27, %f25, %f26, %f24;
	ld.global.f32 	%f28, [%rd15+-20];
	ld.global.u32 	%r36, [%rd16+-20];
	mul.wide.s32 	%rd23, %r36, 4;
	add.s64 	%rd24, %rd1, %rd23;
	ld.global.f32 	%f29, [%rd24];
	fma.rn.f32 	%f30, %f28, %f29, %f27;
	ld.global.f32 	%f31, [%rd15+-16];
	ld.global.u32 	%r37, [%rd16+-16];
	mul.wide.s32 	%rd25, %r37, 4;
	add.s64 	%rd26, %rd1, %rd25;
	ld.global.f32 	%f32, [%rd26];
	fma.rn.f32 	%f33, %f31, %f32, %f30;
	ld.global.f32 	%f34, [%rd15+-12];
	ld.global.u32 	%r38, [%rd16+-12];
	mul.wide.s32 	%rd27, %r38, 4;
	add.s64 	%rd28, %rd1, %rd27;
	ld.global.f32 	%f35, [%rd28];
	fma.rn.f32 	%f36, %f34, %f35, %f33;
	ld.global.f32 	%f37, [%rd15+-8];
	ld.global.u32 	%r39, [%rd16+-8];
	mul.wide.s32 	%rd29, %r39, 4;
	add.s64 	%rd30, %rd1, %rd29;
	ld.global.f32 	%f38, [%rd30];
	fma.rn.f32 	%f39, %f37, %f38, %f36;
	ld.global.f32 	%f40, [%rd15+-4];
	ld.global.u32 	%r40, [%rd16+-4];
	mul.wide.s32 	%rd31, %r40, 4;
	add.s64 	%rd32, %rd1, %rd31;
	ld.global.f32 	%f41, [%rd32];
	fma.rn.f32 	%f42, %f40, %f41, %f39;
	ld.global.f32 	%f43, [%rd15];
	ld.global.u32 	%r41, [%rd16];
	mul.wide.s32 	%rd33, %r41, 4;
	add.s64 	%rd34, %rd1, %rd33;
	ld.global.f32 	%f44, [%rd34];
	fma.rn.f32 	%f45, %f43, %f44, %f42;
	ld.global.f32 	%f46, [%rd15+4];
	ld.global.u32 	%r42, [%rd16+4];
	mul.wide.s32 	%rd35, %r42, 4;
	add.s64 	%rd36, %rd1, %rd35;
	ld.global.f32 	%f47, [%rd36];
	fma.rn.f32 	%f48, %f46, %f47, %f45;
	ld.global.f32 	%f49, [%rd15+8];
	ld.global.u32 	%r43, [%rd16+8];
	mul.wide.s32 	%rd37, %r43, 4;
	add.s64 	%rd38, %rd1, %rd37;
	ld.global.f32 	%f50, [%rd38];
	fma.rn.f32 	%f51, %f49, %f50, %f48;
	ld.global.f32 	%f52, [%rd15+12];
	ld.global.u32 	%r44, [%rd16+12];
	mul.wide.s32 	%rd39, %r44, 4;
	add.s64 	%rd40, %rd1, %rd39;
	ld.global.f32 	%f53, [%rd40];
	fma.rn.f32 	%f54, %f52, %f53, %f51;
	ld.global.f32 	%f55, [%rd15+16];
	ld.global.u32 	%r45, [%rd16+16];
	mul.wide.s32 	%rd41, %r45, 4;
	add.s64 	%rd42, %rd1, %rd41;
	ld.global.f32 	%f56, [%rd42];
	fma.rn.f32 	%f57, %f55, %f56, %f54;
	ld.global.f32 	%f58, [%rd15+20];
	ld.global.u32 	%r46, [%rd16+20];
	mul.wide.s32 	%rd43, %r46, 4;
	add.s64 	%rd44, %rd1, %rd43;
	ld.global.f32 	%f59, [%rd44];
	fma.rn.f32 	%f60, %f58, %f59, %f57;
	ld.global.f32 	%f61, [%rd15+24];
	ld.global.u32 	%r47, [%rd16+24];
	mul.wide.s32 	%rd45, %r47, 4;
	add.s64 	%rd46, %rd1, %rd45;
	ld.global.f32 	%f62, [%rd46];
	fma.rn.f32 	%f63, %f61, %f62, %f60;
	ld.global.f32 	%f64, [%rd15+28];
	ld.global.u32 	%r48, [%rd16+28];
	mul.wide.s32 	%rd47, %r48, 4;
	add.s64 	%rd48, %rd1, %rd47;
	ld.global.f32 	%f65, [%rd48];
	fma.rn.f32 	%f112, %f64, %f65, %f63;
	add.s32 	%r64, %r64, 16;
	add.s32 	%r62, %r62, 16;
	setp.ne.s32 	%p4, %r62, 0;
	@%p4 bra 	$L__BB0_4;
$L__BB0_5:
	setp.eq.s32 	%p5, %r5, 0;
	@%p5 bra 	$L__BB0_14;
	and.b32  	%r12, %r4, 7;
	setp.lt.u32 	%p6, %r5, 8;
	@%p6 bra 	$L__BB0_8;
	mul.wide.s32 	%rd49, %r64, 4;
	add.s64 	%rd50, %rd2, %rd49;
	ld.global.f32 	%f67, [%rd50];
	add.s64 	%rd51, %rd3, %rd49;
	ld.global.u32 	%r49, [%rd51];
	mul.wide.s32 	%rd52, %r49, 4;
	add.s64 	%rd53, %rd1, %rd52;
	ld.global.f32 	%f68, [%rd53];
	fma.rn.f32 	%f69, %f67, %f68, %f112;
	ld.global.f32 	%f70, [%rd50+4];
	ld.global.u32 	%r50, [%rd51+4];
	mul.wide.s32 	%rd54, %r50, 4;
	add.s64 	%rd55, %rd1, %rd54;
	ld.global.f32 	%f71, [%rd55];
	fma.rn.f32 	%f72, %f70, %f71, %f69;
	ld.global.f32 	%f73, [%rd50+8];
	ld.global.u32 	%r51, [%rd51+8];
	mul.wide.s32 	%rd56, %r51, 4;
	add.s64 	%rd57, %rd1, %rd56;
	ld.global.f32 	%f74, [%rd57];
	fma.rn.f32 	%f75, %f73, %f74, %f72;
	ld.global.f32 	%f76, [%rd50+12];
	ld.global.u32 	%r52, [%rd51+12];
	mul.wide.s32 	%rd58, %r52, 4;
	add.s64 	%rd59, %rd1, %rd58;
	ld.global.f32 	%f77, [%rd59];
	fma.rn.f32 	%f78, %f76, %f77, %f75;
	ld.global.f32 	%f79, [%rd50+16];
	ld.global.u32 	%r53, [%rd51+16];
	mul.wide.s32 	%rd60, %r53, 4;
	add.s64 	%rd61, %rd1, %rd60;
	ld.global.f32 	%f80, [%rd61];
	fma.rn.f32 	%f81, %f79, %f80, %f78;
	ld.global.f32 	%f82, [%rd50+20];
	ld.global.u32 	%r54, [%rd51+20];
	mul.wide.s32 	%rd62, %r54, 4;
	add.s64 	%rd63, %rd1, %rd62;
	ld.global.f32 	%f83, [%rd63];
	fma.rn.f32 	%f84, %f82, %f83, %f81;
	ld.global.f32 	%f85, [%rd50+24];
	ld.global.u32 	%r55, [%rd51+24];
	mul.wide.s32 	%rd64, %r55, 4;
	add.s64 	%rd65, %rd1, %rd64;
	ld.global.f32 	%f86, [%rd65];
	fma.rn.f32 	%f87, %f85, %f86, %f84;
	ld.global.f32 	%f88, [%rd50+28];
	ld.global.u32 	%r56, [%rd51+28];
	mul.wide.s32 	%rd66, %r56, 4;
	add.s64 	%rd67, %rd1, %rd66;
	ld.global.f32 	%f89, [%rd67];
	fma.rn.f32 	%f112, %f88, %f89, %f87;
	add.s32 	%r64, %r64, 8;
$L__BB0_8:
	setp.eq.s32 	%p7, %r12, 0;
	@%p7 bra 	$L__BB0_14;
	and.b32  	%r15, %r4, 3;
	setp.lt.u32 	%p8, %r12, 4;
	@%p8 bra 	$L__BB0_11;
	mul.wide.s32 	%rd68, %r64, 4;
	add.s64 	%rd69, %rd2, %rd68;
	ld.global.f32 	%f91, [%rd69];
	add.s64 	%rd70, %rd3, %rd68;
	ld.global.u32 	%r57, [%rd70];
	mul.wide.s32 	%rd71, %r57, 4;
	add.s64 	%rd72, %rd1, %rd71;
	ld.global.f32 	%f92, [%rd72];
	fma.rn.f32 	%f93, %f91, %f92, %f112;
	ld.global.f32 	%f94, [%rd69+4];
	ld.global.u32 	%r58, [%rd70+4];
	mul.wide.s32 	%rd73, %r58, 4;
	add.s64 	%rd74, %rd1, %rd73;
	ld.global.f32 	%f95, [%rd74];
	fma.rn.f32 	%f96, %f94, %f95, %f93;
	ld.global.f32 	%f97, [%rd69+8];
	ld.global.u32 	%r59, [%rd70+8];
	mul.wide.s32 	%rd75, %r59, 4;
	add.s64 	%rd76, %rd1, %rd75;
	ld.global.f32 	%f98, [%rd76];
	fma.rn.f32 	%f99, %f97, %f98, %f96;
	ld.global.f32 	%f100, [%rd69+12];
	ld.global.u32 	%r60, [%rd70+12];
	mul.wide.s32 	%rd77, %r60, 4;
	add.s64 	%rd78, %rd1, %rd77;
	ld.global.f32 	%f101, [%rd78];
	fma.rn.f32 	%f112, %f100, %f101, %f99;
	add.s32 	%r64, %r64, 4;
$L__BB0_11:
	setp.eq.s32 	%p9, %r15, 0;
	@%p9 bra 	$L__BB0_14;
	neg.s32 	%r67, %r15;
$L__BB0_13:
	.pragma "nounroll";
	mul.wide.s32 	%rd79, %r64, 4;
	add.s64 	%rd80, %rd3, %rd79;
	add.s64 	%rd81, %rd2, %rd79;
	ld.global.f32 	%f102, [%rd81];
	ld.global.u32 	%r61, [%rd80];
	mul.wide.s32 	%rd82, %r61, 4;
	add.s64 	%rd83, %rd1, %rd82;
	ld.global.f32 	%f103, [%rd83];
	fma.rn.f32 	%f112, %f102, %f103, %f112;
	add.s32 	%r64, %r64, 1;
	add.s32 	%r67, %r67, 1;
	setp.ne.s32 	%p10, %r67, 0;
	@%p10 bra 	$L__BB0_13;
$L__BB0_14:
	cvta.to.global.u64 	%rd84, %rd6;
	add.s64 	%rd86, %rd84, %rd12;
	st.global.f32 	[%rd86], %f112;
$L__BB0_15:
	ret;

}
	// .globl	_Z20SpMVM_ELLPACK_kernelPf7ellpackPKf
.visible .entry _Z20SpMVM_ELLPACK_kernelPf7ellpackPKf(
	.param .u64 .ptr .align 1 _Z20SpMVM_ELLPACK_kernelPf7ellpackPKf_param_0,
	.param .align 8 .b8 _Z20SpMVM_ELLPACK_kernelPf7ellpackPKf_param_1[40],
	.param .u64 .ptr .align 1 _Z20SpMVM_ELLPACK_kernelPf7ellpackPKf_param_2
)
{
	.reg .pred 	%p<11>;
	.reg .b32 	%r<65>;
	.reg .b32 	%f<112>;
	.reg .b64 	%rd<134>;

	ld.param.u64 	%rd4, [_Z20SpMVM_ELLPACK_kernelPf7ellpackPKf_param_0];
	ld.param.u32 	%r2, [_Z20SpMVM_ELLPACK_kernelPf7ellpackPKf_param_1+8];
	ld.param.u32 	%r1, [_Z20SpMVM_ELLPACK_kernelPf7ellpackPKf_param_1];
	ld.param.u64 	%rd5, [_Z20SpMVM_ELLPACK_kernelPf7ellpackPKf_param_1+32];
	ld.param.u64 	%rd6, [_Z20SpMVM_ELLPACK_kernelPf7ellpackPKf_param_1+24];
	ld.param.u64 	%rd7, [_Z20SpMVM_ELLPACK_kernelPf7ellpackPKf_param_2];
	cvta.to.global.u64 	%rd1, %rd7;
	cvta.to.global.u64 	%rd2, %rd6;
	cvta.to.global.u64 	%rd3, %rd5;
	mov.u32 	%r23, %ctaid.x;
	mov.u32 	%r24, %ntid.x;
	mov.u32 	%r25, %tid.x;
	mad.lo.s32 	%r3, %r23, %r24, %r25;
	setp.ge.s32 	%p1, %r3, %r1;
	@%p1 bra 	$L__BB1_15;
	setp.lt.s32 	%p2, %r2, 1;
	mov.f32 	%f111, 0f00000000;
	@%p2 bra 	$L__BB1_14;
	and.b32  	%r4, %r2, 15;
	setp.lt.u32 	%p3, %r2, 16;
	mov.f32 	%f111, 0f00000000;
	mov.u32 	%r60, %r3;
	@%p3 bra 	$L__BB1_5;
	shl.b32 	%r5, %r1, 4;
	and.b32  	%r26, %r2, 2147483632;
	neg.s32 	%r58, %r26;
	mov.f32 	%f111, 0f00000000;
	mul.wide.s32 	%rd13, %r1, 4;
	mov.u32 	%r60, %r3;
$L__BB1_4:
	.pragma "nounroll";
	mul.wide.s32 	%rd8, %r60, 4;
	add.s64 	%rd9, %rd2, %rd8;
	ld.global.f32 	%f18, [%rd9];
	add.s64 	%rd10, %rd3, %rd8;
	ld.global.u32 	%r27, [%rd10];
	mul.wide.s32 	%rd11, %r27, 4;
	add.s64 	%rd12, %rd1, %rd11;
	ld.global.f32 	%f19, [%rd12];
	fma.rn.f32 	%f20, %f18, %f19, %f111;
	add.s64 	%rd14, %rd9, %rd13;
	ld.global.f32 	%f21, [%rd14];
	add.s64 	%rd15, %rd10, %rd13;
	ld.global.u32 	%r28, [%rd15];
	mul.wide.s32 	%rd16, %r28, 4;
	add.s64 	%rd17, %rd1, %rd16;
	ld.global.f32 	%f22, [%rd17];
	fma.rn.f32 	%f23, %f21, %f22, %f20;
	add.s64 	%rd18, %rd14, %rd13;
	ld.global.f32 	%f24, [%rd18];
	add.s64 	%rd19, %rd15, %rd13;
	ld.global.u32 	%r29, [%rd19];
	mul.wide.s32 	%rd20, %r29, 4;
	add.s64 	%rd21, %rd1, %rd20;
	ld.global.f32 	%f25, [%rd21];
	fma.rn.f32 	%f26, %f24, %f25, %f23;
	add.s64 	%rd22, %rd18, %rd13;
	ld.global.f32 	%f27, [%rd22];
	add.s64 	%rd23, %rd19, %rd13;
	ld.global.u32 	%r30, [%rd23];
	mul.wide.s32 	%rd24, %r30, 4;
	add.s64 	%rd25, %rd1, %rd24;
	ld.global.f32 	%f28, [%rd25];
	fma.rn.f32 	%f29, %f27, %f28, %f26;
	add.s64 	%rd26, %rd22, %rd13;
	ld.global.f32 	%f30, [%rd26];
	add.s64 	%rd27, %rd23, %rd13;
	ld.global.u32 	%r31, [%rd27];
	mul.wide.s32 	%rd28, %r31, 4;
	add.s64 	%rd29, %rd1, %rd28;
	ld.global.f32 	%f31, [%rd29];
	fma.rn.f32 	%f32, %f30, %f31, %f29;
	add.s64 	%rd30, %rd26, %rd13;
	ld.global.f32 	%f33, [%rd30];
	add.s64 	%rd31, %rd27, %rd13;
	ld.global.u32 	%r32, [%rd31];
	mul.wide.s32 	%rd32, %r32, 4;
	add.s64 	%rd33, %rd1, %rd32;
	ld.global.f32 	%f34, [%rd33];
	fma.rn.f32 	%f35, %f33, %f34, %f32;
	add.s64 	%rd34, %rd30, %rd13;
	ld.global.f32 	%f36, [%rd34];
	add.s64 	%rd35, %rd31, %rd13;
	ld.global.u32 	%r33, [%rd35];
	mul.wide.s32 	%rd36, %r33, 4;
	add.s64 	%rd37, %rd1, %rd36;
	ld.global.f32 	%f37, [%rd37];
	fma.rn.f32 	%f38, %f36, %f37, %f35;
	add.s64 	%rd38, %rd34, %rd13;
	ld.global.f32 	%f39, [%rd38];
	add.s64 	%rd39, %rd35, %rd13;
	ld.global.u32 	%r34, [%rd39];
	mul.wide.s32 	%rd40, %r34, 4;
	add.s64 	%rd41, %rd1, %rd40;
	ld.global.f32 	%f40, [%rd41];
	fma.rn.f32 	%f41, %f39, %f40, %f38;
	add.s64 	%rd42, %rd38, %rd13;
	ld.global.f32 	%f42, [%rd42];
	add.s64 	%rd43, %rd39, %rd13;
	ld.global.u32 	%r35, [%rd43];
	mul.wide.s32 	%rd44, %r35, 4;
	add.s64 	%rd45, %rd1, %rd44;
	ld.global.f32 	%f43, [%rd45];
	fma.rn.f32 	%f44, %f42, %f43, %f41;
	add.s64 	%rd46, %rd42, %rd13;
	ld.global.f32 	%f45, [%rd46];
	add.s64 	%rd47, %rd43, %rd13;
	ld.global.u32 	%r36, [%rd47];
	mul.wide.s32 	%rd48, %r36, 4;
	add.s64 	%rd49, %rd1, %rd48;
	ld.global.f32 	%f46, [%rd49];
	fma.rn.f32 	%f47, %f45, %f46, %f44;
	add.s64 	%rd50, %rd46, %rd13;
	ld.global.f32 	%f48, [%rd50];
	add.s64 	%rd51, %rd47, %rd13;
	ld.global.u32 	%r37, [%rd51];
	mul.wide.s32 	%rd52, %r37, 4;
	add.s64 	%rd53, %rd1, %rd52;
	ld.global.f32 	%f49, [%rd53];
	fma.rn.f32 	%f50, %f48, %f49, %f47;
	add.s64 	%rd54, %rd50, %rd13;
	ld.global.f32 	%f51, [%rd54];
	add.s64 	%rd55, %rd51, %rd13;
	ld.global.u32 	%r38, [%rd55];
	mul.wide.s32 	%rd56, %r38, 4;
	add.s64 	%rd57, %rd1, %rd56;
	ld.global.f32 	%f52, [%rd57];
	fma.rn.f32 	%f53, %f51, %f52, %f50;
	add.s64 	%rd58, %rd54, %rd13;
	ld.global.f32 	%f54, [%rd58];
	add.s64 	%rd59, %rd55, %rd13;
	ld.global.u32 	%r39, [%rd59];
	mul.wide.s32 	%rd60, %r39, 4;
	add.s64 	%rd61, %rd1, %rd60;
	ld.global.f32 	%f55, [%rd61];
	fma.rn.f32 	%f56, %f54, %f55, %f53;
	add.s64 	%rd62, %rd58, %rd13;
	ld.global.f32 	%f57, [%rd62];
	add.s64 	%rd63, %rd59, %rd13;
	ld.global.u32 	%r40, [%rd63];
	mul.wide.s32 	%rd64, %r40, 4;
	add.s64 	%rd65, %rd1, %rd64;
	ld.global.f32 	%f58, [%rd65];
	fma.rn.f32 	%f59, %f57, %f58, %f56;
	add.s64 	%rd66, %rd62, %rd13;
	ld.global.f32 	%f60, [%rd66];
	add.s64 	%rd67, %rd63, %rd13;
	ld.global.u32 	%r41, [%rd67];
	mul.wide.s32 	%rd68, %r41, 4;
	add.s64 	%rd69, %rd1, %rd68;
	ld.global.f32 	%f61, [%rd69];
	fma.rn.f32 	%f62, %f60, %f61, %f59;
	add.s64 	%rd70, %rd66, %rd13;
	ld.global.f32 	%f63, [%rd70];
	add.s64 	%rd71, %rd67, %rd13;
	ld.global.u32 	%r42, [%rd71];
	mul.wide.s32 	%rd72, %r42, 4;
	add.s64 	%rd73, %rd1, %rd72;
	ld.global.f32 	%f64, [%rd73];
	fma.rn.f32 	%f111, %f63, %f64, %f62;
	add.s32 	%r60, %r60, %r5;
	add.s32 	%r58, %r58, 16;
	setp.ne.s32 	%p4, %r58, 0;
	@%p4 bra 	$L__BB1_4;
$L__BB1_5:
	setp.eq.s32 	%p5, %r4, 0;
	@%p5 bra 	$L__BB1_14;
	and.b32  	%r12, %r2, 7;
	setp.lt.u32 	%p6, %r4, 8;
	@%p6 bra 	$L__BB1_8;
	mul.wide.s32 	%rd74, %r60, 4;
	add.s64 	%rd75, %rd2, %rd74;
	ld.global.f32 	%f66, [%rd75];
	add.s64 	%rd76, %rd3, %rd74;
	ld.global.u32 	%r43, [%rd76];
	mul.wide.s32 	%rd77, %r43, 4;
	add.s64 	%rd78, %rd1, %rd77;
	ld.global.f32 	%f67, [%rd78];
	fma.rn.f32 	%f68, %f66, %f67, %f111;
	mul.wide.s32 	%rd79, %r1, 4;
	add.s64 	%rd80, %rd75, %rd79;
	ld.global.f32 	%f69, [%rd80];
	add.s64 	%rd81, %rd76, %rd79;
	ld.global.u32 	%r44, [%rd81];
	mul.wide.s32 	%rd82, %r44, 4;
	add.s64 	%rd83, %rd1, %rd82;
	ld.global.f32 	%f70, [%rd83];
	fma.rn.f32 	%f71, %f69, %f70, %f68;
	add.s64 	%rd84, %rd80, %rd79;
	ld.global.f32 	%f72, [%rd84];
	add.s64 	%rd85, %rd81, %rd79;
	ld.global.u32 	%r45, [%rd85];
	mul.wide.s32 	%rd86, %r45, 4;
	add.s64 	%rd87, %rd1, %rd86;
	ld.global.f32 	%f73, [%rd87];
	fma.rn.f32 	%f74, %f72, %f73, %f71;
	add.s64 	%rd88, %rd84, %rd79;
	ld.global.f32 	%f75, [%rd88];
	add.s64 	%rd89, %rd85, %rd79;
	ld.global.u32 	%r46, [%rd89];
	mul.wide.s32 	%rd90, %r46, 4;
	add.s64 	%rd91, %rd1, %rd90;
	ld.global.f32 	%f76, [%rd91];
	fma.rn.f32 	%f77, %f75, %f76, %f74;
	add.s64 	%rd92, %rd88, %rd79;
	ld.global.f32 	%f78, [%rd92];
	add.s64 	%rd93, %rd89, %rd79;
	ld.global.u32 	%r47, [%rd93];
	mul.wide.s32 	%rd94, %r47, 4;
	add.s64 	%rd95, %rd1, %rd94;
	ld.global.f32 	%f79, [%rd95];
	fma.rn.f32 	%f80, %f78, %f79, %f77;
	add.s64 	%rd96, %rd92, %rd79;
	ld.global.f32 	%f81, [%rd96];
	add.s64 	%rd97, %rd93, %rd79;
	ld.global.u32 	%r48, [%rd97];
	mul.wide.s32 	%rd98, %r48, 4;
	add.s64 	%rd99, %rd1, %rd98;
	ld.global.f32 	%f82, [%rd99];
	fma.rn.f32 	%f83, %f81, %f82, %f80;
	add.s64 	%rd100, %rd96, %rd79;
	ld.global.f32 	%f84, [%rd100];
	add.s64 	%rd101, %rd97, %rd79;
	ld.global.u32 	%r49, [%rd101];
	mul.wide.s32 	%rd102, %r49, 4;
	add.s64 	%rd103, %rd1, %rd102;
	ld.global.f32 	%f85, [%rd103];
	fma.rn.f32 	%f86, %f84, %f85, %f83;
	add.s64 	%rd104, %rd100, %rd79;
	ld.global.f32 	%f87, [%rd104];
	add.s64 	%rd105, %rd101, %rd79;
	ld.global.u32 	%r50, [%rd105];
	mul.wide.s32 	%rd106, %r50, 4;
	add.s64 	%rd107, %rd1, %rd106;
	ld.global.f32 	%f88, [%rd107];
	fma.rn.f32 	%f111, %f87, %f88, %f86;
	shl.b32 	%r51, %r1, 3;
	add.s32 	%r60, %r51, %r60;
$L__BB1_8:
	setp.eq.s32 	%p7, %r12, 0;
	@%p7 bra 	$L__BB1_14;
	and.b32  	%r15, %r2, 3;
	setp.lt.u32 	%p8, %r12, 4;
	@%p8 bra 	$L__BB1_11;
	mul.wide.s32 	%rd108, %r60, 4;
	add.s64 	%rd109, %rd2, %rd108;
	ld.global.f32 	%f90, [%rd109];
	add.s64 	%rd110, %rd3, %rd108;
	ld.global.u32 	%r52, [%rd110];
	mul.wide.s32 	%rd111, %r52, 4;
	add.s64 	%rd112, %rd1, %rd111;
	ld.global.f32 	%f91, [%rd112];
	fma.rn.f32 	%f92, %f90, %f91, %f111;
	mul.wide.s32 	%rd113, %r1, 4;
	add.s64 	%rd114, %rd109, %rd113;
	ld.global.f32 	%f93, [%rd114];
	add.s64 	%rd115, %rd110, %rd113;
	ld.global.u32 	%r53, [%rd115];
	mul.wide.s32 	%rd116, %r53, 4;
	add.s64 	%rd117, %rd1, %rd116;
	ld.global.f32 	%f94, [%rd117];
	fma.rn.f32 	%f95, %f93, %f94, %f92;
	add.s64 	%rd118, %rd114, %rd113;
	ld.global.f32 	%f96, [%rd118];
	add.s64 	%rd119, %rd115, %rd113;
	ld.global.u32 	%r54, [%rd119];
	mul.wide.s32 	%rd120, %r54, 4;
	add.s64 	%rd121, %rd1, %rd120;
	ld.global.f32 	%f97, [%rd121];
	fma.rn.f32 	%f98, %f96, %f97, %f95;
	add.s64 	%rd122, %rd118, %rd113;
	ld.global.f32 	%f99, [%rd122];
	add.s64 	%rd123, %rd119, %rd113;
	ld.global.u32 	%r55, [%rd123];
	mul.wide.s32 	%rd124, %r55, 4;
	add.s64 	%rd125, %rd1, %rd124;
	ld.global.f32 	%f100, [%rd125];
	fma.rn.f32 	%f111, %f99, %f100, %f98;
	shl.b32 	%r56, %r1, 2;
	add.s32 	%r60, %r56, %r60;
$L__BB1_11:
	setp.eq.s32 	%p9, %r15, 0;
	@%p9 bra 	$L__BB1_14;
	neg.s32 	%r63, %r15;
$L__BB1_13:
	.pragma "nounroll";
	mul.wide.s32 	%rd126, %r60, 4;
	add.s64 	%rd127, %rd3, %rd126;
	add.s64 	%rd128, %rd2, %rd126;
	ld.global.f32 	%f101, [%rd128];
	ld.global.u32 	%r57, [%rd127];
	mul.wide.s32 	%rd129, %r57, 4;
	add.s64 	%rd130, %rd1, %rd129;
	ld.global.f32 	%f102, [%rd130];
	fma.rn.f32 	%f111, %f101, %f102, %f111;
	add.s32 	%r60, %r60, %r1;
	add.s32 	%r63, %r63, 1;
	setp.ne.s32 	%p10, %r63, 0;
	@%p10 bra 	$L__BB1_13;
$L__BB1_14:
	cvta.to.global.u64 	%rd131, %rd4;
	mul.wide.s32 	%rd132, %r3, 4;
	add.s64 	%rd133, %rd131, %rd132;
	st.global.f32 	[%rd133], %f111;
$L__BB1_15:
	ret;

}
	// .globl	_Z17SpMVM_SELL_kernelPf4sellPKf
.visible .entry _Z17SpMVM_SELL_kernelPf4sellPKf(
	.param .u64 .ptr .align 1 _Z17SpMVM_SELL_kernelPf4sellPKf_param_0,
	.param .align 8 .b8 _Z17SpMVM_SELL_kernelPf4sellPKf_param_1[56],
	.param .u64 .ptr .align 1 _Z17SpMVM_SELL_kernelPf4sellPKf_param_2
)
{
	.reg .pred 	%p<11>;
	.reg .b32 	%r<73>;
	.reg .b32 	%f<113>;
	.reg .b64 	%rd<141>;

	ld.param.u64 	%rd8, [_Z17SpMVM_SELL_kernelPf4sellPKf_param_1+48];
	ld.param.u64 	%rd7, [_Z17SpMVM_SELL_kernelPf4sellPKf_param_1+40];
	ld.param.u32 	%r29, [_Z17SpMVM_SELL_kernelPf4sellPKf_param_1+16];
	ld.param.u64 	%rd4, [_Z17SpMVM_SELL_kernelPf4sellPKf_param_0];
	ld.param.u64 	%rd6, [_Z17SpMVM_SELL_kernelPf4sellPKf_param_1+32];
	ld.param.u64 	%rd5, [_Z17SpMVM_SELL_kernelPf4sellPKf_param_1+24];
	ld.param.v2.u32 	{%r25, %r26}, [_Z17SpMVM_SELL_kernelPf4sellPKf_param_1];
	ld.param.u64 	%rd9, [_Z17SpMVM_SELL_kernelPf4sellPKf_param_2];
	cvta.to.global.u64 	%rd1, %rd9;
	cvta.to.global.u64 	%rd2, %rd5;
	cvta.to.global.u64 	%rd3, %rd6;
	mov.u32 	%r30, %ctaid.x;
	mov.u32 	%r31, %ntid.x;
	mov.u32 	%r2, %tid.x;
	mad.lo.s32 	%r3, %r30, %r31, %r2;
	setp.ge.s32 	%p1, %r3, %r25;
	@%p1 bra 	$L__BB2_15;
	cvta.to.global.u64 	%rd10, %rd8;
	cvta.to.global.u64 	%rd11, %rd7;
	div.s32 	%r32, %r3, %r29;
	mul.wide.s32 	%rd12, %r32, 4;
	add.s64 	%rd13, %rd11, %rd12;
	ld.global.u32 	%r33, [%rd13];
	add.s32 	%r68, %r33, %r2;
	add.s64 	%rd14, %rd10, %rd12;
	ld.global.u32 	%r5, [%rd14];
	setp.lt.s32 	%p2, %r5, 1;
	mov.f32 	%f112, 0f00000000;
	@%p2 bra 	$L__BB2_14;
	and.b32  	%r6, %r5, 15;
	setp.lt.u32 	%p3, %r5, 16;
	mov.f32 	%f112, 0f00000000;
	@%p3 bra 	$L__BB2_5;
	shl.b32 	%r7, %r29, 4;
	and.b32  	%r34, %r5, 2147483632;
	neg.s32 	%r66, %r34;
	mov.f32 	%f112, 0f00000000;
	mul.wide.s32 	%rd20, %r29, 4;
$L__BB2_4:
	.pragma "nounroll";
	mul.wide.s32 	%rd15, %r68, 4;
	add.s64 	%rd16, %rd2, %rd15;
	ld.global.f32 	%f19, [%rd16];
	add.s64 	%rd17, %rd3, %rd15;
	ld.global.u32 	%r35, [%rd17];
	mul.wide.s32 	%rd18, %r35, 4;
	add.s64 	%rd19, %rd1, %rd18;
	ld.global.f32 	%f20, [%rd19];
	fma.rn.f32 	%f21, %f19, %f20, %f112;
	add.s64 	%rd21, %rd16, %rd20;
	ld.global.f32 	%f22, [%rd21];
	add.s64 	%rd22, %rd17, %rd20;
	ld.global.u32 	%r36, [%rd22];
	mul.wide.s32 	%rd23, %r36, 4;
	add.s64 	%rd24, %rd1, %rd23;
	ld.global.f32 	%f23, [%rd24];
	fma.rn.f32 	%f24, %f22, %f23, %f21;
	add.s64 	%rd25, %rd21, %rd20;
	ld.global.f32 	%f25, [%rd25];
	add.s64 	%rd26, %rd22, %rd20;
	ld.global.u32 	%r37, [%rd26];
	mul.wide.s32 	%rd27, %r37, 4;
	add.s64 	%rd28, %rd1, %rd27;
	ld.global.f32 	%f26, [%rd28];
	fma.rn.f32 	%f27, %f25, %f26, %f24;
	add.s64 	%rd29, %rd25, %rd20;
	ld.global.f32 	%f28, [%rd29];
	add.s64 	%rd30, %rd26, %rd20;
	ld.global.u32 	%r38, [%rd30];
	mul.wide.s32 	%rd31, %r38, 4;
	add.s64 	%rd32, %rd1, %rd31;
	ld.global.f32 	%f29, [%rd32];
	fma.rn.f32 	%f30, %f28, %f29, %f27;
	add.s64 	%rd33, %rd29, %rd20;
	ld.global.f32 	%f31, [%rd33];
	add.s64 	%rd34, %rd30, %rd20;
	ld.global.u32 	%r39, [%rd34];
	mul.wide.s32 	%rd35, %r39, 4;
	add.s64 	%rd36, %rd1, %rd35;
	ld.global.f32 	%f32, [%rd36];
	fma.rn.f32 	%f33, %f31, %f32, %f30;
	add.s64 	%rd37, %rd33, %rd20;
	ld.global.f32 	%f34, [%rd37];
	add.s64 	%rd38, %rd34, %rd20;
	ld.global.u32 	%r40, [%rd38];
	mul.wide.s32 	%rd39, %r40, 4;
	add.s64 	%rd40, %rd1, %rd39;
	ld.global.f32 	%f35, [%rd40];
	fma.rn.f32 	%f36, %f34, %f35, %f33;
	add.s64 	%rd41, %rd37, %rd20;
	ld.global.f32 	%f37, [%rd41];
	add.s64 	%rd42, %rd38, %rd20;
	ld.global.u32 	%r41, [%rd42];
	mul.wide.s32 	%rd43, %r41, 4;
	add.s64 	%rd44, %rd1, %rd43;
	ld.global.f32 	%f38, [%rd44];
	fma.rn.f32 	%f39, %f37, %f38, %f36;
	add.s64 	%rd45, %rd41, %rd20;
	ld.global.f32 	%f40, [%rd45];
	add.s64 	%rd46, %rd42, %rd20;
	ld.global.u32 	%r42, [%rd46];
	mul.wide.s32 	%rd47, %r42, 4;
	add.s64 	%rd48, %rd1, %rd47;
	ld.global.f32 	%f41, [%rd48];
	fma.rn.f32 	%f42, %f40, %f41, %f39;
	add.s64 	%rd49, %rd45, %rd20;
	ld.global.f32 	%f43, [%rd49];
	add.s64 	%rd50, %rd46, %rd20;
	ld.global.u32 	%r43, [%rd50];
	mul.wide.s32 	%rd51, %r43, 4;
	add.s64 	%rd52, %rd1, %rd51;
	ld.global.f32 	%f44, [%rd52];
	fma.rn.f32 	%f45, %f43, %f44, %f42;
	add.s64 	%rd53, %rd49, %rd20;
	ld.global.f32 	%f46, [%rd53];
	add.s64 	%rd54, %rd50, %rd20;
	ld.global.u32 	%r44, [%rd54];
	mul.wide.s32 	%rd55, %r44, 4;
	add.s64 	%rd56, %rd1, %rd55;
	ld.global.f32 	%f47, [%rd56];
	fma.rn.f32 	%f48, %f46, %f47, %f45;
	add.s64 	%rd57, %rd53, %rd20;
	ld.global.f32 	%f49, [%rd57];
	add.s64 	%rd58, %rd54, %rd20;
	ld.global.u32 	%r45, [%rd58];
	mul.wide.s32 	%rd59, %r45, 4;
	add.s64 	%rd60, %rd1, %rd59;
	ld.global.f32 	%f50, [%rd60];
	fma.rn.f32 	%f51, %f49, %f50, %f48;
	add.s64 	%rd61, %rd57, %rd20;
	ld.global.f32 	%f52, [%rd61];
	add.s64 	%rd62, %rd58, %rd20;
	ld.global.u32 	%r46, [%rd62];
	mul.wide.s32 	%rd63, %r46, 4;
	add.s64 	%rd64, %rd1, %rd63;
	ld.global.f32 	%f53, [%rd64];
	fma.rn.f32 	%f54, %f52, %f53, %f51;
	add.s64 	%rd65, %rd61, %rd20;
	ld.global.f32 	%f55, [%rd65];
	add.s64 	%rd66, %rd62, %rd20;
	ld.global.u32 	%r47, [%rd66];
	mul.wide.s32 	%rd67, %r47, 4;
	add.s64 	%rd68, %rd1, %rd67;
	ld.global.f32 	%f56, [%rd68];
	fma.rn.f32 	%f57, %f55, %f56, %f54;
	add.s64 	%rd69, %rd65, %rd20;
	ld.global.f32 	%f58, [%rd69];
	add.s64 	%rd70, %rd66, %rd20;
	ld.global.u32 	%r48, [%rd70];
	mul.wide.s32 	%rd71, %r48, 4;
	add.s64 	%rd72, %rd1, %rd71;
	ld.global.f32 	%f59, [%rd72];
	fma.rn.f32 	%f60, %f58, %f59, %f57;
	add.s64 	%rd73, %rd69, %rd20;
	ld.global.f32 	%f61, [%rd73];
	add.s64 	%rd74, %rd70, %rd20;
	ld.global.u32 	%r49, [%rd74];
	mul.wide.s32 	%rd75, %r49, 4;
	add.s64 	%rd76, %rd1, %rd75;
	ld.global.f32 	%f62, [%rd76];
	fma.rn.f32 	%f63, %f61, %f62, %f60;
	add.s64 	%rd77, %rd73, %rd20;
	ld.global.f32 	%f64, [%rd77];
	add.s64 	%rd78, %rd74, %rd20;
	ld.global.u32 	%r50, [%rd78];
	mul.wide.s32 	%rd79, %r50, 4;
	add.s64 	%rd80, %rd1, %rd79;
	ld.global.f32 	%f65, [%rd80];
	fma.rn.f32 	%f112, %f64, %f65, %f63;
	add.s32 	%r68, %r68, %r7;
	add.s32 	%r66, %r66, 16;
	setp.ne.s32 	%p4, %r66, 0;
	@%p4 bra 	$L__BB2_4;
$L__BB2_5:
	setp.eq.s32 	%p5, %r6, 0;
	@%p5 bra 	$L__BB2_14;
	and.b32  	%r14, %r5, 7;
	setp.lt.u32 	%p6, %r6, 8;
	@%p6 bra 	$L__BB2_8;
	mul.wide.s32 	%rd81, %r68, 4;
	add.s64 	%rd82, %rd2, %rd81;
	ld.global.f32 	%f67, [%rd82];
	add.s64 	%rd83, %rd3, %rd81;
	ld.global.u32 	%r51, [%rd83];
	mul.wide.s32 	%rd84, %r51, 4;
	add.s64 	%rd85, %rd1, %rd84;
	ld.global.f32 	%f68, [%rd85];
	fma.rn.f32 	%f69, %f67, %f68, %f112;
	mul.wide.s32 	%rd86, %r29, 4;
	add.s64 	%rd87, %rd82, %rd86;
	ld.global.f32 	%f70, [%rd87];
	add.s64 	%rd88, %rd83, %rd86;
	ld.global.u32 	%r52, [%rd88];
	mul.wide.s32 	%rd89, %r52, 4;
	add.s64 	%rd90, %rd1, %rd89;
	ld.global.f32 	%f71, [%rd90];
	fma.rn.f32 	%f72, %f70, %f71, %f69;
	add.s64 	%rd91, %rd87, %rd86;
	ld.global.f32 	%f73, [%rd91];
	add.s64 	%rd92, %rd88, %rd86;
	ld.global.u32 	%r53, [%rd92];
	mul.wide.s32 	%rd93, %r53, 4;
	add.s64 	%rd94, %rd1, %rd93;
	ld.global.f32 	%f74, [%rd94];
	fma.rn.f32 	%f75, %f73, %f74, %f72;
	add.s64 	%rd95, %rd91, %rd86;
	ld.global.f32 	%f76, [%rd95];
	add.s64 	%rd96, %rd92, %rd86;
	ld.global.u32 	%r54, [%rd96];
	mul.wide.s32 	%rd97, %r54, 4;
	add.s64 	%rd98, %rd1, %rd97;
	ld.global.f32 	%f77, [%rd98];
	fma.rn.f32 	%f78, %f76, %f77, %f75;
	add.s64 	%rd99, %rd95, %rd86;
	ld.global.f32 	%f79, [%rd99];
	add.s64 	%rd100, %rd96, %rd86;
	ld.global.u32 	%r55, [%rd100];
	mul.wide.s32 	%rd101, %r55, 4;
	add.s64 	%rd102, %rd1, %rd101;
	ld.global.f32 	%f80, [%rd102];
	fma.rn.f32 	%f81, %f79, %f80, %f78;
	add.s64 	%rd103, %rd99, %rd86;
	ld.global.f32 	%f82, [%rd103];
	add.s64 	%rd104, %rd100, %rd86;
	ld.global.u32 	%r56, [%rd104];
	mul.wide.s32 	%rd105, %r56, 4;
	add.s64 	%rd106, %rd1, %rd105;
	ld.global.f32 	%f83, [%rd106];
	fma.rn.f32 	%f84, %f82, %f83, %f81;
	add.s64 	%rd107, %rd103, %rd86;
	ld.global.f32 	%f85, [%rd107];
	add.s64 	%rd108, %rd104, %rd86;
	ld.global.u32 	%r57, [%rd108];
	mul.wide.s32 	%rd109, %r57, 4;
	add.s64 	%rd110, %rd1, %rd109;
	ld.global.f32 	%f86, [%rd110];
	fma.rn.f32 	%f87, %f85, %f86, %f84;
	add.s64 	%rd111, %rd107, %rd86;
	ld.global.f32 	%f88, [%rd111];
	add.s64 	%rd112, %rd108, %rd86;
	ld.global.u32 	%r58, [%rd112];
	mul.wide.s32 	%rd113, %r58, 4;
	add.s64 	%rd114, %rd1, %rd113;
	ld.global.f32 	%f89, [%rd114];
	fma.rn.f32 	%f112, %f88, %f89, %f87;
	shl.b32 	%r59, %r29, 3;
	add.s32 	%r68, %r59, %r68;
$L__BB2_8:
	setp.eq.s32 	%p7, %r14, 0;
	@%p7 bra 	$L__BB2_14;
	and.b32  	%r17, %r5, 3;
	setp.lt.u32 	%p8, %r14, 4;
	@%p8 bra 	$L__BB2_11;
	mul.wide.s32 	%rd115, %r68, 4;
	add.s64 	%rd116, %rd2, %rd115;
	ld.global.f32 	%f91, [%rd116];
	add.s64 	%rd117, %rd3, %rd115;
	ld.global.u32 	%r60, [%rd117];
	mul.wide.s32 	%rd118, %r60, 4;
	add.s64 	%rd119, %rd1, %rd118;
	ld.global.f32 	%f92, [%rd119];
	fma.rn.f32 	%f93, %f91, %f92, %f112;
	mul.wide.s32 	%rd120, %r29, 4;
	add.s64 	%rd121, %rd116, %rd120;
	ld.global.f32 	%f94, [%rd121];
	add.s64 	%rd122, %rd117, %rd120;
	ld.global.u32 	%r61, [%rd122];
	mul.wide.s32 	%rd123, %r61, 4;
	add.s64 	%rd124, %rd1, %rd123;
	ld.global.f32 	%f95, [%rd124];
	fma.rn.f32 	%f96, %f94, %f95, %f93;
	add.s64 	%rd125, %rd121, %rd120;
	ld.global.f32 	%f97, [%rd125];
	add.s64 	%rd126, %rd122, %rd120;
	ld.global.u32 	%r62, [%rd126];
	mul.wide.s32 	%rd127, %r62, 4;
	add.s64 	%rd128, %rd1, %rd127;
	ld.global.f32 	%f98, [%rd128];
	fma.rn.f32 	%f99, %f97, %f98, %f96;
	add.s64 	%rd129, %rd125, %rd120;
	ld.global.f32 	%f100, [%rd129];
	add.s64 	%rd130, %rd126, %rd120;
	ld.global.u32 	%r63, [%rd130];
	mul.wide.s32 	%rd131, %r63, 4;
	add.s64 	%rd132, %rd1, %rd131;
	ld.global.f32 	%f101, [%rd132];
	fma.rn.f32 	%f112, %f100, %f101, %f99;
	shl.b32 	%r64, %r29, 2;
	add.s32 	%r68, %r64, %r68;
$L__BB2_11:
	setp.eq.s32 	%p9, %r17, 0;
	@%p9 bra 	$L__BB2_14;
	neg.s32 	%r71, %r17;
$L__BB2_13:
	.pragma "nounroll";
	mul.wide.s32 	%rd133, %r68, 4;
	add.s64 	%rd134, %rd3, %rd133;
	add.s64 	%rd135, %rd2, %rd133;
	ld.global.f32 	%f102, [%rd135];
	ld.global.u32 	%r65, [%rd134];
	mul.wide.s32 	%rd136, %r65, 4;
	add.s64 	%rd137, %rd1, %rd136;
	ld.global.f32 	%f103, [%rd137];
	fma.rn.f32 	%f112, %f102, %f103, %f112;
	add.s32 	%r68, %r68, %r29;
	add.s32 	%r71, %r71, 1;
	setp.ne.s32 	%p10, %r71, 0;
	@%p10 bra 	$L__BB2_13;
$L__BB2_14:
	cvta.to.global.u64 	%rd138, %rd4;
	mul.wide.s32 	%rd139, %r3, 4;
	add.s64 	%rd140, %rd138, %rd139;
	st.global.f32 	[%rd140], %f112;
$L__BB2_15:
	ret;

}


// ===== COMPILED SASS (sm_100) =====

	.target	sm_100

	.elftype	@"ET_EXEC"


//--------------------- .note.nv.tkinfo           --------------------------
	.section	.note.nv.tkinfo,"",@"SHT_NOTE"
	.sectionflags	@"SHF_NOTE_NV_TKINFO"
	.tkinfo
        /*0018*/ 	.word	0x00000002
        /*0030*/ 	.string	""
        /*0030*/ 	.string	"ptxas"
        /*0030*/ 	.string	"Cuda compilation tools, release 13.0, V13.0.88"
        /*0030*/ 	.string	"Build cuda_13.0.r13.0/compiler.36424714_0"
        /*0030*/ 	.string	"-arch sm_100 -m 64 "



//--------------------- .note.nv.cuinfo           --------------------------
	.section	.note.nv.cuinfo,"",@"SHT_NOTE"
	.sectionflags	@"SHF_NOTE_NV_CUINFO"
        /*0018*/ 	.short	0x0002
        /*001a*/ 	.short	0x0064
        /*001c*/ 	.short	0x0082
	.zero		2


//--------------------- .nv.info                  --------------------------
	.section	.nv.info,"",@"SHT_CUDA_INFO"
	.align	4


	//----- nvinfo : EIATTR_REGCOUNT
	.align		4
        /*0000*/ 	.byte	0x04, 0x2f
        /*0002*/ 	.short	(.L_1 - .L_0)
	.align		4
.L_0:
        /*0004*/ 	.word	index@(_Z16SpMVM_CRS_kernelPf3crsPKf)
        /*0008*/ 	.word	0x00000020


	//----- nvinfo : EIATTR_FRAME_SIZE
	.align		4
.L_1:
        /*000c*/ 	.byte	0x04, 0x11
        /*000e*/ 	.short	(.L_3 - .L_2)
	.align		4
.L_2:
        /*0010*/ 	.word	index@(_Z16SpMVM_CRS_kernelPf3crsPKf)
        /*0014*/ 	.word	0x00000000


	//----- nvinfo : EIATTR_REGCOUNT
	.align		4
.L_3:
        /*0018*/ 	.byte	0x04, 0x2f
        /*001a*/ 	.short	(.L_5 - .L_4)
	.align		4
.L_4:
        /*001c*/ 	.word	index@(_Z20SpMVM_ELLPACK_kernelPf7ellpackPKf)
        /*0020*/ 	.word	0x00000020


	//----- nvinfo : EIATTR_FRAME_SIZE
	.align		4
.L_5:
        /*0024*/ 	.byte	0x04, 0x11
        /*0026*/ 	.short	(.L_7 - .L_6)
	.align		4
.L_6:
        /*0028*/ 	.word	index@(_Z20SpMVM_ELLPACK_kernelPf7ellpackPKf)
        /*002c*/ 	.word	0x00000000


	//----- nvinfo : EIATTR_REGCOUNT
	.align		4
.L_7:
        /*0030*/ 	.byte	0x04, 0x2f
        /*0032*/ 	.short	(.L_9 - .L_8)
	.align		4
.L_8:
        /*0034*/ 	.word	index@(_Z17SpMVM_SELL_kernelPf4sellPKf)
        /*0038*/ 	.word	0x00000028


	//----- nvinfo : EIATTR_FRAME_SIZE
	.align		4
.L_9:
        /*003c*/ 	.byte	0x04, 0x11
        /*003e*/ 	.short	(.L_11 - .L_10)
	.align		4
.L_10:
        /*0040*/ 	.word	index@(_Z17SpMVM_SELL_kernelPf4sellPKf)
        /*0044*/ 	.word	0x00000000


	//----- nvinfo : EIATTR_MIN_STACK_SIZE
	.align		4
.L_11:
        /*0048*/ 	.byte	0x04, 0x12
        /*004a*/ 	.short	(.L_13 - .L_12)
	.align		4
.L_12:
        /*004c*/ 	.word	index@(_Z17SpMVM_SELL_kernelPf4sellPKf)
        /*0050*/ 	.word	0x00000000


	//----- nvinfo : EIATTR_MIN_STACK_SIZE
	.align		4
.L_13:
        /*0054*/ 	.byte	0x04, 0x12
        /*0056*/ 	.short	(.L_15 - .L_14)
	.align		4
.L_14:
        /*0058*/ 	.word	index@(_Z20SpMVM_ELLPACK_kernelPf7ellpackPKf)
        /*005c*/ 	.word	0x00000000


	//----- nvinfo : EIATTR_MIN_STACK_SIZE
	.align		4
.L_15:
        /*0060*/ 	.byte	0x04, 0x12
        /*0062*/ 	.short	(.L_17 - .L_16)
	.align		4
.L_16:
        /*0064*/ 	.word	index@(_Z16SpMVM_CRS_kernelPf3crsPKf)
        /*0068*/ 	.word	0x00000000
.L_17:


//--------------------- .nv.compat                --------------------------
	.section	.nv.compat,"",@"SHT_CUDA_COMPAT_INFO"
	.align	4
        /*0000*/ 	.byte	0x02, 0x09, 0x00, 0x00, 0x02, 0x02, 0x01, 0x00, 0x02, 0x05, 0x05, 0x00, 0x03, 0x07, 0x01, 0x01
        /*0010*/ 	.byte	0x02, 0x03, 0x00, 0x00, 0x02, 0x06, 0x01, 0x00, 0x04, 0x0b, 0x08, 0x00, 0x09, 0x00, 0x00, 0x00
        /*0020*/ 	.byte	0x00, 0x00, 0x00, 0x00


//--------------------- .nv.info._Z17SpMVM_SELL_kernelPf4sellPKf --------------------------
	.section	.nv.info._Z17SpMVM_SELL_kernelPf4sellPKf,"",@"SHT_CUDA_INFO"
	.sectionflags	@""
	.align	4


	//----- nvinfo : EIATTR_CUDA_API_VERSION
	.align		4
        /*0000*/ 	.byte	0x04, 0x37
        /*0002*/ 	.short	(.L_19 - .L_18)
.L_18:
        /*0004*/ 	.word	0x00000082


	//----- nvinfo : EIATTR_KPARAM_INFO
	.align		4
.L_19:
        /*0008*/ 	.byte	0x04, 0x17
        /*000a*/ 	.short	(.L_21 - .L_20)
.L_20:
        /*000c*/ 	.word	0x00000000
        /*0010*/ 	.short	0x0002
        /*0012*/ 	.short	0x0040
        /*0014*/ 	.byte	0x00, 0xf5, 0x21, 0x00


	//----- nvinfo : EIATTR_KPARAM_INFO
	.align		4
.L_21:
        /*0018*/ 	.byte	0x04, 0x17
        /*001a*/ 	.short	(.L_23 - .L_22)
.L_22:
        /*001c*/ 	.word	0x00000000
        /*0020*/ 	.short	0x0001
        /*0022*/ 	.short	0x0008
        /*0024*/ 	.byte	0x00, 0xf0, 0xe1, 0x00


	//----- nvinfo : EIATTR_KPARAM_INFO
	.align		4
.L_23:
        /*0028*/ 	.byte	0x04, 0x17
        /*002a*/ 	.short	(.L_25 - .L_24)
.L_24:
        /*002c*/ 	.word	0x00000000
        /*0030*/ 	.short	0x0000
        /*0032*/ 	.short	0x0000
        /*0034*/ 	.byte	0x00, 0xf5, 0x21, 0x00


	//----- nvinfo : EIATTR_SPARSE_MMA_MASK
	.align		4
.L_25:
        /*0038*/ 	.byte	0x03, 0x50
        /*003a*/ 	.short	0x0000


	//----- nvinfo : EIATTR_MAXREG_COUNT
	.align		4
        /*003c*/ 	.byte	0x03, 0x1b
        /*003e*/ 	.short	0x00ff


	//----- nvinfo : EIATTR_MERCURY_ISA_VERSION
	.align		4
        /*0040*/ 	.byte	0x03, 0x5f
        /*0042*/ 	.short	0x0101


	//----- nvinfo : EIATTR_VRC_CTA_INIT_COUNT
	.align		4
        /*0044*/ 	.byte	0x02, 0x4a
	.zero		1
	.zero		1


	//----- nvinfo : EIATTR_EXIT_INSTR_OFFSETS
	.align		4
        /*0048*/ 	.byte	0x04, 0x1c
        /*004a*/ 	.short	(.L_27 - .L_26)


	//   ....[0]....
.L_26:
        /*004c*/ 	.word	0x00000070


	//   ....[1]....
        /*0050*/ 	.word	0x000012c0


	//----- nvinfo : EIATTR_CRS_STACK_SIZE
	.align		4
.L_27:
        /*0054*/ 	.byte	0x04, 0x1e
        /*0056*/ 	.short	(.L_29 - .L_28)
.L_28:
        /*0058*/ 	.word	0x00000000


	//----- nvinfo : EIATTR_CBANK_PARAM_SIZE
	.align		4
.L_29:
        /*005c*/ 	.byte	0x03, 0x19
        /*005e*/ 	.short	0x0048


	//----- nvinfo : EIATTR_PARAM_CBANK
	.align		4
        /*0060*/ 	.byte	0x04, 0x0a
        /*0062*/ 	.short	(.L_31 - .L_30)
	.align		4
.L_30:
        /*0064*/ 	.word	index@(.nv.constant0._Z17SpMVM_SELL_kernelPf4sellPKf)
        /*0068*/ 	.short	0x0380
        /*006a*/ 	.short	0x0048


	//----- nvinfo : EIATTR_SW_WAR
	.align		4
.L_31:
        /*006c*/ 	.byte	0x04, 0x36
        /*006e*/ 	.short	(.L_33 - .L_32)
.L_32:
        /*0070*/ 	.word	0x00000008
.L_33:


//--------------------- .nv.info._Z20SpMVM_ELLPACK_kernelPf7ellpackPKf --------------------------
	.section	.nv.info._Z20SpMVM_ELLPACK_kernelPf7ellpackPKf,"",@"SHT_CUDA_INFO"
	.sectionflags	@""
	.align	4


	//----- nvinfo : EIATTR_CUDA_API_VERSION
	.align		4
        /*0000*/ 	.byte	0x04, 0x37
        /*0002*/ 	.short	(.L_35 - .L_34)
.L_34:
        /*0004*/ 	.word	0x00000082


	//----- nvinfo : EIATTR_KPARAM_INFO
	.align		4
.L_35:
        /*0008*/ 	.byte	0x04, 0x17
        /*000a*/ 	.short	(.L_37 - .L_36)
.L_36:
        /*000c*/ 	.word	0x00000000
        /*0010*/ 	.short	0x0002
        /*0012*/ 	.short	0x0030
        /*0014*/ 	.byte	0x00, 0xf5, 0x21, 0x00


	//----- nvinfo : EIATTR_KPARAM_INFO
	.align		4
.L_37:
        /*0018*/ 	.byte	0x04, 0x17
        /*001a*/ 	.short	(.L_39 - .L_38)
.L_38:
        /*001c*/ 	.word	0x00000000
        /*0020*/ 	.short	0x0001
        /*0022*/ 	.short	0x0008
        /*0024*/ 	.byte	0x00, 0xf0, 0xa1, 0x00


	//----- nvinfo : EIATTR_KPARAM_INFO
	.align		4
.L_39:
        /*0028*/ 	.byte	0x04, 0x17
        /*002a*/ 	.short	(.L_41 - .L_40)
.L_40:
        /*002c*/ 	.word	0x00000000
        /*0030*/ 	.short	0x0000
        /*0032*/ 	.short	0x0000
        /*0034*/ 	.byte	0x00, 0xf5, 0x21, 0x00


	//----- nvinfo : EIATTR_SPARSE_MMA_MASK
	.align		4
.L_41:
        /*0038*/ 	.byte	0x03, 0x50
        /*003a*/ 	.short	0x0000


	//----- nvinfo : EIATTR_MAXREG_COUNT
	.align		4
        /*003c*/ 	.byte	0x03, 0x1b
        /*003e*/ 	.short	0x00ff


	//----- nvinfo : EIATTR_MERCURY_ISA_VERSION
	.align		4
        /*0040*/ 	.byte	0x03, 0x5f
        /*0042*/ 	.short	0x0101


	//----- nvinfo : EIATTR_VRC_CTA_INIT_COUNT
	.align		4
        /*0044*/ 	.byte	0x02, 0x4a
	.zero		1
	.zero		1


	//----- nvinfo : EIATTR_EXIT_INSTR_OFFSETS
	.align		4
        /*0048*/ 	.byte	0x04, 0x1c
        /*004a*/ 	.short	(.L_43 - .L_42)


	//   ....[0]....
.L_42:
        /*004c*/ 	.word	0x00000070


	//   ....[1]....
        /*0050*/ 	.word	0x00001070


	//----- nvinfo : EIATTR_CBANK_PARAM_SIZE
	.align		4
.L_43:
        /*0054*/ 	.byte	0x03, 0x19
        /*0056*/ 	.short	0x0038


	//----- nvinfo : EIATTR_PARAM_CBANK
	.align		4
        /*0058*/ 	.byte	0x04, 0x0a
        /*005a*/ 	.short	(.L_45 - .L_44)
	.align		4
.L_44:
        /*005c*/ 	.word	index@(.nv.constant0._Z20SpMVM_ELLPACK_kernelPf7ellpackPKf)
        /*0060*/ 	.short	0x0380
        /*0062*/ 	.short	0x0038


	//----- nvinfo : EIATTR_SW_WAR
	.align		4
.L_45:
        /*0064*/ 	.byte	0x04, 0x36
        /*0066*/ 	.short	(.L_47 - .L_46)
.L_46:
        /*0068*/ 	.word	0x00000008
.L_47:


//--------------------- .nv.info._Z16SpMVM_CRS_kernelPf3crsPKf --------------------------
	.section	.nv.info._Z16SpMVM_CRS_kernelPf3crsPKf,"",@"SHT_CUDA_INFO"
	.sectionflags	@""
	.align	4


	//----- nvinfo : EIATTR_CUDA_API_VERSION
	.align		4
        /*0000*/ 	.byte	0x04, 0x37
        /*0002*/ 	.short	(.L_49 - .L_48)
.L_48:
        /*0004*/ 	.word	0x00000082


	//----- nvinfo : EIATTR_KPARAM_INFO
	.align		4
.L_49:
        /*0008*/ 	.byte	0x04, 0x17
        /*000a*/ 	.short	(.L_51 - .L_50)
.L_50:
        /*000c*/ 	.word	0x00000000
        /*0010*/ 	.short	0x0002
        /*0012*/ 	.short	0x0030
        /*0014*/ 	.byte	0x00, 0xf5, 0x21, 0x00


	//----- nvinfo : EIATTR_KPARAM_INFO
	.align		4
.L_51:
        /*0018*/ 	.byte	0x04, 0x17
        /*001a*/ 	.short	(.L_53 - .L_52)
.L_52:
        /*001c*/ 	.word	0x00000000
        /*0020*/ 	.short	0x0001
        /*0022*/ 	.short	0x0008
        /*0024*/ 	.byte	0x00, 0xf0, 0xa1, 0x00


	//----- nvinfo : EIATTR_KPARAM_INFO
	.align		4
.L_53:
        /*0028*/ 	.byte	0x04, 0x17
        /*002a*/ 	.short	(.L_55 - .L_54)
.L_54:
        /*002c*/ 	.word	0x00000000
        /*0030*/ 	.short	0x0000
        /*0032*/ 	.short	0x0000
        /*0034*/ 	.byte	0x00, 0xf5, 0x21, 0x00


	//----- nvinfo : EIATTR_SPARSE_MMA_MASK
	.align		4
.L_55:
        /*0038*/ 	.byte	0x03, 0x50
        /*003a*/ 	.short	0x0000


	//----- nvinfo : EIATTR_MAXREG_COUNT
	.align		4
        /*003c*/ 	.byte	0x03, 0x1b
        /*003e*/ 	.short	0x00ff


	//----- nvinfo : EIATTR_MERCURY_ISA_VERSION
	.align		4
        /*0040*/ 	.byte	0x03, 0x5f
        /*0042*/ 	.short	0x0101


	//----- nvinfo : EIATTR_VRC_CTA_INIT_COUNT
	.align		4
        /*0044*/ 	.byte	0x02, 0x4a
	.zero		1
	.zero		1


	//----- nvinfo : EIATTR_EXIT_INSTR_OFFSETS
	.align		4
        /*0048*/ 	.byte	0x04, 0x1c
        /*004a*/ 	.short	(.L_57 - .L_56)


	//   ....[0]....
.L_56:
        /*004c*/ 	.word	0x00000070


	//   ....[1]....
        /*0050*/ 	.word	0x00000e60


	//----- nvinfo : EIATTR_CRS_STACK_SIZE
	.align		4
.L_57:
        /*0054*/ 	.byte	0x04, 0x1e
        /*0056*/ 	.short	(.L_59 - .L_58)
.L_58:
        /*0058*/ 	.word	0x00000000


	//----- nvinfo : EIATTR_CBANK_PARAM_SIZE
	.align		4
.L_59:
        /*005c*/ 	.byte	0x03, 0x19
        /*005e*/ 	.short	0x0038


	//----- nvinfo : EIATTR_PARAM_CBANK
	.align		4
        /*0060*/ 	.byte	0x04, 0x0a
        /*0062*/ 	.short	(.L_61 - .L_60)
	.align		4
.L_60:
        /*0064*/ 	.word	index@(.nv.constant0._Z16SpMVM_CRS_kernelPf3crsPKf)
        /*0068*/ 	.short	0x0380
        /*006a*/ 	.short	0x0038


	//----- nvinfo : EIATTR_SW_WAR
	.align		4
.L_61:
        /*006c*/ 	.byte	0x04, 0x36
        /*006e*/ 	.short	(.L_63 - .L_62)
.L_62:
        /*0070*/ 	.word	0x00000008
.L_63:


//--------------------- .nv.callgraph             --------------------------
	.section	.nv.callgraph,"",@"SHT_CUDA_CALLGRAPH"
	.align	4
	.sectionentsize	8
	.align		4
        /*0000*/ 	.word	0x00000000
	.align		4
        /*0004*/ 	.word	0xffffffff
	.align		4
        /*0008*/ 	.word	0x00000000
	.align		4
        /*000c*/ 	.word	0xfffffffe
	.align		4
        /*0010*/ 	.word	0x00000000
	.align		4
        /*0014*/ 	.word	0xfffffffd
	.align		4
        /*0018*/ 	.word	0x00000000
	.align		4
        /*001c*/ 	.word	0xfffffffc


//--------------------- .text._Z17SpMVM_SELL_kernelPf4sellPKf --------------------------
	.section	.text._Z17SpMVM_SELL_kernelPf4sellPKf,"ax",@progbits
	.align	128
        .global         _Z17SpMVM_SELL_kernelPf4sellPKf
        .type           _Z17SpMVM_SELL_kernelPf4sellPKf,@function
        .size           _Z17SpMVM_SELL_kernelPf4sellPKf,(.L_x_29 - _Z17SpMVM_SELL_kernelPf4sellPKf)
        .other          _Z17SpMVM_SELL_kernelPf4sellPKf,@"STO_CUDA_ENTRY STV_DEFAULT"
_Z17SpMVM_SELL_kernelPf4sellPKf:
.text._Z17SpMVM_SELL_kernelPf4sellPKf:
[----:B------:R-:W-:Y:S01]  /*0000*/  LDC R1, c[0x0][0x37c] ;  /* 0x0000df00ff017b82 */ /* 0x000fe20000000800 */
[----:B------:R-:W0:Y:S07]  /*0010*/  S2R R4, SR_TID.X ;  /* 0x0000000000047919 */ /* 0x000e2e0000002100 */
[----:B------:R-:W0:Y:S01]  /*0020*/  S2UR UR4, SR_CTAID.X ;  /* 0x00000000000479c3 */ /* 0x000e220000002500 */
[----:B------:R-:W1:Y:S07]  /*0030*/  LDCU UR5, c[0x0][0x388] ;  /* 0x00007100ff0577ac */ /* 0x000e6e0008000800 */
[----:B------:R-:W0:Y:S02]  /*0040*/  LDC R3, c[0x0][0x360] ;  /* 0x0000d800ff037b82 */ /* 0x000e240000000800 */
[----:B0-----:R-:W-:-:S05]  /*0050*/  IMAD R0, R3, UR4, R4 ;  /* 0x0000000403007c24 */ /* 0x001fca000f8e0204 */
[----:B-1----:R-:W-:-:S13]  /*0060*/  ISETP.GE.AND P0, PT, R0, UR5, PT ;  /* 0x0000000500007c0c */ /* 0x002fda000bf06270 */
[----:B------:R-:W-:Y:S05]  /*0070*/  @P0 EXIT ;  /* 0x000000000000094d */ /* 0x000fea0003800000 */
[----:B------:R-:W0:Y:S01]  /*0080*/  LDC R3, c[0x0][0x398] ;  /* 0x0000e600ff037b82 */ /* 0x000e220000000800 */
[----:B------:R-:W1:Y:S01]  /*0090*/  LDCU.64 UR4, c[0x0][0x358] ;  /* 0x00006b00ff0477ac */ /* 0x000e620008000a00 */
[----:B0-----:R-:W-:-:S04]  /*00a0*/  IABS R9, R3 ;  /* 0x0000000300097213 */ /* 0x001fc80000000000 */
[----:B------:R-:W0:Y:S08]  /*00b0*/  I2F.RP R2, R9 ;  /* 0x0000000900027306 */ /* 0x000e300000209400 */
[----:B0-----:R-:W0:Y:S02]  /*00c0*/  MUFU.RCP R2, R2 ;  /* 0x0000000200027308 */ /* 0x001e240000001000 */
[----:B0-----:R-:W-:-:S06]  /*00d0*/  IADD3 R6, PT, PT, R2, 0xffffffe, RZ ;  /* 0x0ffffffe02067810 */ /* 0x001fcc0007ffe0ff */
[----:B------:R0:W2:Y:S02]  /*00e0*/  F2I.FTZ.U32.TRUNC.NTZ R7, R6 ;  /* 0x0000000600077305 */ /* 0x0000a4000021f000 */
[----:B0-----:R-:W-:Y:S01]  /*00f0*/  HFMA2 R6, -RZ, RZ, 0, 0 ;  /* 0x00000000ff067431 */ /* 0x001fe200000001ff */
[----:B--2---:R-:W-:-:S05]  /*0100*/  IADD3 R8, PT, PT, RZ, -R7, RZ ;  /* 0x80000007ff087210 */ /* 0x004fca0007ffe0ff */
[----:B------:R-:W-:Y:S01]  /*0110*/  IMAD R5, R8, R9, RZ ;  /* 0x0000000908057224 */ /* 0x000fe200078e02ff */
[----:B------:R-:W-:-:S03]  /*0120*/  IABS R8, R0 ;  /* 0x0000000000087213 */ /* 0x000fc60000000000 */
[----:B------:R-:W-:-:S06]  /*0130*/  IMAD.HI.U32 R7, R7, R5, R6 ;  /* 0x0000000507077227 */ /* 0x000fcc00078e0006 */
[----:B------:R-:W-:Y:S02]  /*0140*/  IMAD.HI.U32 R5, R7, R8, RZ ;  /* 0x0000000807057227 */ /* 0x000fe400078e00ff */
[----:B------:R-:W0:Y:S03]  /*0150*/  LDC.64 R6, c[0x0][0x3b0] ;  /* 0x0000ec00ff067b82 */ /* 0x000e260000000a00 */
[----:B------:R-:W-:-:S05]  /*0160*/  IADD3 R2, PT, PT, -R5, RZ, RZ ;  /* 0x000000ff05027210 */ /* 0x000fca0007ffe1ff */
[----:B------:R-:W-:-:S05]  /*0170*/  IMAD R2, R9, R2, R8 ;  /* 0x0000000209027224 */ /* 0x000fca00078e0208 */
[----:B------:R-:W-:-:S13]  /*0180*/  ISETP.GT.U32.AND P2, PT, R9, R2, PT ;  /* 0x000000020900720c */ /* 0x000fda0003f44070 */
[-C--:B------:R-:W-:Y:S02]  /*0190*/  @!P2 IADD3 R2, PT, PT, R2, -R9.reuse, RZ ;  /* 0x800000090202a210 */ /* 0x080fe40007ffe0ff */
[----:B------:R-:W-:Y:S02]  /*01a0*/  @!P2 IADD3 R5, PT, PT, R5, 0x1, RZ ;  /* 0x000000010505a810 */ /* 0x000fe40007ffe0ff */
[----:B------:R-:W-:Y:S02]  /*01b0*/  ISETP.GE.U32.AND P0, PT, R2, R9, PT ;  /* 0x000000090200720c */ /* 0x000fe40003f06070 */
[----:B------:R-:W2:Y:S01]  /*01c0*/  LDC.64 R8, c[0x0][0x3b8] ;  /* 0x0000ee00ff087b82 */ /* 0x000ea20000000a00 */
[----:B------:R-:W-:Y:S02]  /*01d0*/  LOP3.LUT R2, R0, R3, RZ, 0x3c, !PT ;  /* 0x0000000300027212 */ /* 0x000fe400078e3cff */
[----:B------:R-:W-:Y:S02]  /*01e0*/  ISETP.NE.AND P2, PT, R3, RZ, PT ;  /* 0x000000ff0300720c */ /* 0x000fe40003f45270 */
[----:B------:R-:W-:-:S06]  /*01f0*/  ISETP.GE.AND P1, PT, R2, RZ, PT ;  /* 0x000000ff0200720c */ /* 0x000fcc0003f26270 */
[----:B------:R-:W-:-:S07]  /*0200*/  @P0 IADD3 R5, PT, PT, R5, 0x1, RZ ;  /* 0x0000000105050810 */ /* 0x000fce0007ffe0ff */
[----:B------:R-:W-:Y:S02]  /*0210*/  @!P1 IADD3 R5, PT, PT, -R5, RZ, RZ ;  /* 0x000000ff05059210 */ /* 0x000fe40007ffe1ff */
[----:B------:R-:W-:-:S05]  /*0220*/  @!P2 LOP3.LUT R5, RZ, R3, RZ, 0x33, !PT ;  /* 0x00000003ff05a212 */ /* 0x000fca00078e33ff */
[----:B--2---:R-:W-:-:S05]  /*0230*/  IMAD.WIDE R8, R5, 0x4, R8 ;  /* 0x0000000405087825 */ /* 0x004fca00078e0208 */
[----:B-1----:R-:W2:Y:S01]  /*0240*/  LDG.E R2, desc[UR4][R8.64] ;  /* 0x0000000408027981 */ /* 0x002ea2000c1e1900 */
[----:B0-----:R-:W-:-:S06]  /*0250*/  IMAD.WIDE R6, R5, 0x4, R6 ;  /* 0x0000000405067825 */ /* 0x001fcc00078e0206 */
[----:B------:R-:W3:Y:S01]  /*0260*/  LDG.E R7, desc[UR4][R6.64] ;  /* 0x0000000406077981 */ /* 0x000ee2000c1e1900 */
[----:B------:R-:W-:Y:S01]  /*0270*/  BSSY.RECONVERGENT B0, `(.L_x_0) ;  /* 0x0000101000007945 */ /* 0x000fe20003800200 */
[----:B------:R-:W-:Y:S02]  /*0280*/  MOV R5, RZ ;  /* 0x000000ff00057202 */ /* 0x000fe40000000f00 */
[----:B--2---:R-:W-:Y:S02]  /*0290*/  ISETP.GE.AND P0, PT, R2, 0x1, PT ;  /* 0x000000010200780c */ /* 0x004fe40003f06270 */
[----:B---3--:R-:W-:-:S11]  /*02a0*/  IADD3 R4, PT, PT, R7, R4, RZ ;  /* 0x0000000407047210 */ /* 0x008fd60007ffe0ff */
[----:B------:R-:W-:Y:S05]  /*02b0*/  @!P0 BRA `(.L_x_1) ;  /* 0x0000000c00f08947 */ /* 0x000fea0003800000 */
[C---:B------:R-:W-:Y:S01]  /*02c0*/  ISETP.GE.U32.AND P0, PT, R2.reuse, 0x10, PT ;  /* 0x000000100200780c */ /* 0x040fe20003f06070 */
[----:B------:R-:W-:Y:S01]  /*02d0*/  BSSY.RECONVERGENT B1, `(.L_x_2) ;  /* 0x0000080000017945 */ /* 0x000fe20003800200 */
[----:B------:R-:W-:Y:S02]  /*02e0*/  LOP3.LUT R7, R2, 0xf, RZ, 0xc0, !PT ;  /* 0x0000000f02077812 */ /* 0x000fe400078ec0ff */
[----:B------:R-:W-:Y:S02]  /*02f0*/  MOV R6, R4 ;  /* 0x0000000400067202 */ /* 0x000fe40000000f00 */
[----:B------:R-:W-:Y:S02]  /*0300*/  ISETP.NE.AND P1, PT, R7, RZ, PT ;  /* 0x000000ff0700720c */ /* 0x000fe40003f25270 */
[----:B------:R-:W-:-:S05]  /*0310*/  MOV R5, RZ ;  /* 0x000000ff00057202 */ /* 0x000fca0000000f00 */
[----:B------:R-:W-:Y:S06]  /*0320*/  @!P0 BRA `(.L_x_3) ;  /* 0x0000000400e88947 */ /* 0x000fec0003800000 */
[----:B------:R-:W-:Y:S01]  /*0330*/  LOP3.LUT R4, R2, 0x7ffffff0, RZ, 0xc0, !PT ;  /* 0x7ffffff002047812 */ /* 0x000fe200078ec0ff */
[----:B------:R-:W-:-:S03]  /*0340*/  HFMA2 R5, -RZ, RZ, 0, 0 ;  /* 0x00000000ff057431 */ /* 0x000fc600000001ff */
[----:B------:R-:W-:-:S07]  /*0350*/  IADD3 R4, PT, PT, -R4, RZ, RZ ;  /* 0x000000ff04047210 */ /* 0x000fce0007ffe1ff */
.L_x_4:
[----:B------:R-:W0:Y:S08]  /*0360*/  LDC.64 R10, c[0x0][0x3a8] ;  /* 0x0000ea00ff0a7b82 */ /* 0x000e300000000a00 */
[----:B------:R-:W1:Y:S08]  /*0370*/  LDC.64 R12, c[0x0][0x3c0] ;  /* 0x0000f000ff0c7b82 */ /* 0x000e700000000a00 */
[----:B------:R-:W2:Y:S01]  /*0380*/  LDC.64 R14, c[0x0][0x3a0] ;  /* 0x0000e800ff0e7b82 */ /* 0x000ea20000000a00 */
[----:B0-----:R-:W-:-:S05]  /*0390*/  IMAD.WIDE R10, R6, 0x4, R10 ;  /* 0x00000004060a7825 */ /* 0x001fca00078e020a */
[----:B------:R-:W1:Y:S01]  /*03a0*/  LDG.E R21, desc[UR4][R10.64] ;  /* 0x000000040a157981 */ /* 0x000e62000c1e1900 */
[----:B------:R-:W-:-:S05]  /*03b0*/  IMAD.WIDE R22, R3, 0x4, R10 ;  /* 0x0000000403167825 */ /* 0x000fca00078e020a */
[----:B------:R-:W3:Y:S01]  /*03c0*/  LDG.E R29, desc[UR4][R22.64] ;  /* 0x00000004161d7981 */ /* 0x000ee2000c1e1900 */
[----:B------:R-:W-:-:S05]  /*03d0*/  IMAD.WIDE R24, R3, 0x4, R22 ;  /* 0x0000000403187825 */ /* 0x000fca00078e0216 */
[----:B------:R-:W4:Y:S01]  /*03e0*/  LDG.E R35, desc[UR4][R24.64] ;  /* 0x0000000418237981 */ /* 0x000f22000c1e1900 */
[----:B------:R-:W-:-:S05]  /*03f0*/  IMAD.WIDE R8, R3, 0x4, R24 ;  /* 0x0000000403087825 */ /* 0x000fca00078e0218 */
[----:B------:R-:W5:Y:S01]  /*0400*/  LDG.E R33, desc[UR4][R8.64] ;  /* 0x0000000408217981 */ /* 0x000f62000c1e1900 */
[----:B--2---:R-:W-:-:S04]  /*0410*/  IMAD.WIDE R14, R6, 0x4, R14 ;  /* 0x00000004060e7825 */ /* 0x004fc800078e020e */
[----:B------:R-:W-:Y:S01]  /*0420*/  IMAD.WIDE R16, R3, 0x4, R8 ;  /* 0x0000000403107825 */ /* 0x000fe200078e0208 */
[----:B------:R-:W2:Y:S04]  /*0430*/  LDG.E R18, desc[UR4][R14.64] ;  /* 0x000000040e127981 */ /* 0x000ea8000c1e1900 */
[----:B------:R0:W2:Y:S01]  /*0440*/  LDG.E R19, desc[UR4][R16.64] ;  /* 0x0000000410137981 */ /* 0x0000a2000c1e1900 */
[----:B-1----:R-:W-:-:S06]  /*0450*/  IMAD.WIDE R20, R21, 0x4, R12 ;  /* 0x0000000415147825 */ /* 0x002fcc00078e020c */
[----:B------:R-:W2:Y:S01]  /*0460*/  LDG.E R20, desc[UR4][R20.64] ;  /* 0x0000000414147981 */ /* 0x000ea2000c1e1900 */
[----:B------:R-:W-:-:S04]  /*0470*/  IMAD.WIDE R36, R3, 0x4, R14 ;  /* 0x0000000403247825 */ /* 0x000fc800078e020e */
[----:B---3--:R-:W-:Y:S01]  /*0480*/  IMAD.WIDE R28, R29, 0x4, R12 ;  /* 0x000000041d1c7825 */ /* 0x008fe200078e020c */
[----:B------:R-:W3:Y:S03]  /*0490*/  LDG.E R26, desc[UR4][R36.64] ;  /* 0x00000004241a7981 */ /* 0x000ee6000c1e1900 */
[C---:B------:R-:W-:Y:S01]  /*04a0*/  IMAD.WIDE R10, R3.reuse, 0x4, R16 ;  /* 0x00000004030a7825 */ /* 0x040fe200078e0210 */
[----:B------:R-:W3:Y:S03]  /*04b0*/  LDG.E R9, desc[UR4][R28.64] ;  /* 0x000000041c097981 */ /* 0x000ee6000c1e1900 */
[----:B------:R-:W-:Y:S01]  /*04c0*/  IMAD.WIDE R22, R3, 0x4, R36 ;  /* 0x0000000403167825 */ /* 0x000fe200078e0224 */
[----:B------:R-:W3:Y:S03]  /*04d0*/  LDG.E R27, desc[UR4][R10.64] ;  /* 0x000000040a1b7981 */ /* 0x000ee6000c1e1900 */
[----:B----4-:R-:W-:Y:S01]  /*04e0*/  IMAD.WIDE R34, R35, 0x4, R12 ;  /* 0x0000000423227825 */ /* 0x010fe200078e020c */
[----:B------:R1:W4:Y:S03]  /*04f0*/  LDG.E R24, desc[UR4][R22.64] ;  /* 0x0000000416187981 */ /* 0x000326000c1e1900 */
[----:B------:R-:W-:Y:S01]  /*0500*/  IMAD.WIDE R30, R3, 0x4, R10 ;  /* 0x00000004031e7825 */ /* 0x000fe200078e020a */
[----:B------:R-:W4:Y:S03]  /*0510*/  LDG.E R25, desc[UR4][R34.64] ;  /* 0x0000000422197981 */ /* 0x000f26000c1e1900 */
[----:B-----5:R-:W-:Y:S01]  /*0520*/  IMAD.WIDE R32, R33, 0x4, R12 ;  /* 0x0000000421207825 */ /* 0x020fe200078e020c */
[----:B------:R5:W4:Y:S03]  /*0530*/  LDG.E R8, desc[UR4][R30.64] ;  /* 0x000000041e087981 */ /* 0x000b26000c1e1900 */
[C---:B0-----:R-:W-:Y:S01]  /*0540*/  IMAD.WIDE R16, R3.reuse, 0x4, R22 ;  /* 0x0000000403107825 */ /* 0x041fe200078e0216 */
[----:B------:R0:W4:Y:S03]  /*0550*/  LDG.E R11, desc[UR4][R32.64] ;  /* 0x00000004200b7981 */ /* 0x000126000c1e1900 */
[C---:B------:R-:W-:Y:S01]  /*0560*/  IMAD.WIDE R14, R3.reuse, 0x4, R30 ;  /* 0x00000004030e7825 */ /* 0x040fe200078e021e */
[----:B------:R-:W4:Y:S04]  /*0570*/  LDG.E R10, desc[UR4][R16.64] ;  /* 0x00000004100a7981 */ /* 0x000f28000c1e1900 */
[----:B------:R0:W4:Y:S01]  /*0580*/  LDG.E R29, desc[UR4][R14.64] ;  /* 0x000000040e1d7981 */ /* 0x000122000c1e1900 */
[----:B-1----:R-:W-:-:S05]  /*0590*/  IMAD.WIDE R22, R3, 0x4, R14 ;  /* 0x0000000403167825 */ /* 0x002fca00078e020e */
[----:B------:R-:W4:Y:S01]  /*05a0*/  LDG.E R35, desc[UR4][R22.64] ;  /* 0x0000000416237981 */ /* 0x000f22000c1e1900 */
[----:B--2---:R-:W-:Y:S01]  /*05b0*/  FFMA R5, R18, R20, R5 ;  /* 0x0000001412057223 */ /* 0x004fe20000000005 */
[----:B------:R-:W-:-:S04]  /*05c0*/  IMAD.WIDE R18, R19, 0x4, R12 ;  /* 0x0000000413127825 */ /* 0x000fc800078e020c */
[C---:B------:R-:W-:Y:S02]  /*05d0*/  IMAD.WIDE R20, R3.reuse, 0x4, R16 ;  /* 0x0000000403147825 */ /* 0x040fe400078e0210 */
[----:B------:R-:W2:Y:S04]  /*05e0*/  LDG.E R18, desc[UR4][R18.64] ;  /* 0x0000000412127981 */ /* 0x000ea8000c1e1900 */
[----:B------:R1:W2:Y:S01]  /*05f0*/  LDG.E R37, desc[UR4][R20.64] ;  /* 0x0000000414257981 */ /* 0x0002a2000c1e1900 */
[----:B---3--:R-:W-:Y:S01]  /*0600*/  FFMA R5, R26, R9, R5 ;  /* 0x000000091a057223 */ /* 0x008fe20000000005 */
[----:B-----5:R-:W-:-:S04]  /*0610*/  IMAD.WIDE R30, R3, 0x4, R20 ;  /* 0x00000004031e7825 */ /* 0x020fc800078e0214 */
[----:B0-----:R-:W-:Y:S01]  /*0620*/  IMAD.WIDE R32, R27, 0x4, R12 ;  /* 0x000000041b207825 */ /* 0x001fe200078e020c */
[----:B------:R-:W3:Y:S03]  /*0630*/  LDG.E R16, desc[UR4][R30.64] ;  /* 0x000000041e107981 */ /* 0x000ee6000c1e1900 */
[----:B------:R-:W-:-:S04]  /*0640*/  IMAD.WIDE R14, R3, 0x4, R22 ;  /* 0x00000004030e7825 */ /* 0x000fc800078e0216 */
[----:B----4-:R-:W-:Y:S01]  /*0650*/  FFMA R5, R24, R25, R5 ;  /* 0x0000001918057223 */ /* 0x010fe20000000005 */
[----:B------:R-:W3:Y:S01]  /*0660*/  LDG.E R33, desc[UR4][R32.64] ;  /* 0x0000000420217981 */ /* 0x000ee2000c1e1900 */
[----:B------:R-:W-:-:S04]  /*0670*/  IMAD.WIDE R24, R3, 0x4, R30 ;  /* 0x0000000403187825 */ /* 0x000fc800078e021e */
[----:B------:R-:W-:-:S04]  /*0680*/  IMAD.WIDE R8, R8, 0x4, R12 ;  /* 0x0000000408087825 */ /* 0x000fc800078e020c */
[----:B------:R-:W-:Y:S01]  /*0690*/  FFMA R28, R10, R11, R5 ;  /* 0x0000000b0a1c7223 */ /* 0x000fe20000000005 */
[----:B------:R-:W-:Y:S01]  /*06a0*/  IMAD.WIDE R10, R3, 0x4, R14 ;  /* 0x00000004030a7825 */ /* 0x000fe200078e020e */
[----:B------:R-:W4:Y:S03]  /*06b0*/  LDG.E R8, desc[UR4][R8.64] ;  /* 0x0000000408087981 */ /* 0x000f26000c1e1900 */
[----:B-1----:R-:W-:Y:S01]  /*06c0*/  IMAD.WIDE R20, R29, 0x4, R12 ;  /* 0x000000041d147825 */ /* 0x002fe200078e020c */
[----:B------:R0:W4:Y:S03]  /*06d0*/  LDG.E R5, desc[UR4][R24.64] ;  /* 0x0000000418057981 */ /* 0x000126000c1e1900 */
[C---:B------:R-:W-:Y:S01]  /*06e0*/  IMAD.WIDE R22, R3.reuse, 0x4, R24 ;  /* 0x0000000403167825 */ /* 0x040fe200078e0218 */
[----:B------:R-:W5:Y:S03]  /*06f0*/  LDG.E R15, desc[UR4][R14.64] ;  /* 0x000000040e0f7981 */ /* 0x000f66000c1e1900 */
[C---:B------:R-:W-:Y:S01]  /*0700*/  IMAD.WIDE R26, R3.reuse, 0x4, R10 ;  /* 0x00000004031a7825 */ /* 0x040fe200078e020a */
[----:B------:R-:W5:Y:S04]  /*0710*/  LDG.E R20, desc[UR4][R20.64] ;  /* 0x0000000414147981 */ /* 0x000f68000c1e1900 */
[----:B------:R-:W5:Y:S01]  /*0720*/  LDG.E R29, desc[UR4][R22.64] ;  /* 0x00000004161d7981 */ /* 0x000f62000c1e1900 */
[----:B0-----:R-:W-:-:S03]  /*0730*/  IMAD.WIDE R24, R3, 0x4, R26 ;  /* 0x0000000403187825 */ /* 0x001fc600078e021a */
[----:B------:R0:W5:Y:S01]  /*0740*/  LDG.E R17, desc[UR4][R10.64] ;  /* 0x000000040a117981 */ /* 0x000162000c1e1900 */
[----:B------:R-:W-:-:S03]  /*0750*/  IMAD.WIDE R30, R3, 0x4, R22 ;  /* 0x00000004031e7825 */ /* 0x000fc600078e0216 */
[----:B------:R1:W5:Y:S04]  /*0760*/  LDG.E R9, desc[UR4][R26.64] ;  /* 0x000000041a097981 */ /* 0x000368000c1e1900 */
[----:B------:R-:W5:Y:S01]  /*0770*/  LDG.E R14, desc[UR4][R30.64] ;  /* 0x000000041e0e7981 */ /* 0x000f62000c1e1900 */
[----:B0-----:R-:W-:-:S04]  /*0780*/  IMAD.WIDE R10, R3, 0x4, R24 ;  /* 0x00000004030a7825 */ /* 0x001fc800078e0218 */
[C---:B------:R-:W-:Y:S02]  /*0790*/  IMAD.WIDE R22, R3.reuse, 0x4, R10 ;  /* 0x0000000403167825 */ /* 0x040fe400078e020a */
[----:B------:R-:W5:Y:S02]  /*07a0*/  LDG.E R11, desc[UR4][R10.64] ;  /* 0x000000040a0b7981 */ /* 0x000f64000c1e1900 */
[----:B-1----:R-:W-:Y:S02]  /*07b0*/  IMAD.WIDE R26, R3, 0x4, R22 ;  /* 0x00000004031a7825 */ /* 0x002fe400078e0216 */
[----:B------:R-:W5:Y:S04]  /*07c0*/  LDG.E R21, desc[UR4][R22.64] ;  /* 0x0000000416157981 */ /* 0x000f68000c1e1900 */
[----:B------:R-:W5:Y:S01]  /*07d0*/  LDG.E R27, desc[UR4][R26.64] ;  /* 0x000000041a1b7981 */ /* 0x000f62000c1e1900 */
[----:B--2---:R-:W-:Y:S01]  /*07e0*/  FFMA R37, R37, R18, R28 ;  /* 0x0000001225257223 */ /* 0x004fe2000000001c */
[----:B------:R-:W-:-:S02]  /*07f0*/  IMAD.WIDE R18, R35, 0x4, R12 ;  /* 0x0000000423127825 */ /* 0x000fc400078e020c */
[----:B------:R0:W2:Y:S04]  /*0800*/  LDG.E R35, desc[UR4][R24.64] ;  /* 0x0000000418237981 */ /* 0x0000a8000c1e1900 */
[----:B------:R-:W2:Y:S01]  /*0810*/  LDG.E R18, desc[UR4][R18.64] ;  /* 0x0000000412127981 */ /* 0x000ea2000c1e1900 */
[----:B---3--:R-:W-:Y:S01]  /*0820*/  FFMA R16, R16, R33, R37 ;  /* 0x0000002110107223 */ /* 0x008fe20000000025 */
[----:B------:R-:W-:-:S04]  /*0830*/  IMAD.WIDE R32, R3, 0x4, R30 ;  /* 0x0000000403207825 */ /* 0x000fc800078e021e */
[----:B0-----:R-:W-:Y:S02]  /*0840*/  IMAD.WIDE R24, R3, 0x4, R32 ;  /* 0x0000000403187825 */ /* 0x001fe400078e0220 */
[----:B------:R-:W3:Y:S02]  /*0850*/  LDG.E R32, desc[UR4][R32.64] ;  /* 0x0000000420207981 */ /* 0x000ee4000c1e1900 */
[----:B----4-:R-:W-:Y:S01]  /*0860*/  FFMA R8, R5, R8, R16 ;  /* 0x0000000805087223 */ /* 0x010fe20000000010 */
[----:B-----5:R-:W-:-:S06]  /*0870*/  IMAD.WIDE R30, R15, 0x4, R12 ;  /* 0x000000040f1e7825 */ /* 0x020fcc00078e020c */
[----:B------:R-:W3:Y:S01]  /*0880*/  LDG.E R31, desc[UR4][R30.64] ;  /* 0x000000041e1f7981 */ /* 0x000ee2000c1e1900 */
[----:B------:R-:W-:Y:S01]  /*0890*/  FFMA R5, R29, R20, R8 ;  /* 0x000000141d057223 */ /* 0x000fe20000000008 */
[----:B------:R-:W-:Y:S02]  /*08a0*/  IMAD.WIDE R28, R3, 0x4, R24 ;  /* 0x00000004031c7825 */ /* 0x000fe400078e0218 */
[----:B------:R-:W4:Y:S02]  /*08b0*/  LDG.E R24, desc[UR4][R24.64] ;  /* 0x0000000418187981 */ /* 0x000f24000c1e1900 */
[----:B------:R-:W-:Y:S02]  /*08c0*/  IMAD.WIDE R16, R17, 0x4, R12 ;  /* 0x0000000411107825 */ /* 0x000fe400078e020c */
[----:B------:R0:W5:Y:S02]  /*08d0*/  LDG.E R10, desc[UR4][R28.64] ;  /* 0x000000041c0a7981 */ /* 0x000164000c1e1900 */
[----:B------:R-:W-:-:S02]  /*08e0*/  IMAD.WIDE R22, R3, 0x4, R28 ;  /* 0x0000000403167825 */ /* 0x000fc400078e021c */
[----:B------:R-:W4:Y:S02]  /*08f0*/  LDG.E R17, desc[UR4][R16.64] ;  /* 0x0000000410117981 */ /* 0x000f24000c1e1900 */
[----:B------:R-:W-:-:S06]  /*0900*/  IMAD.WIDE R8, R9, 0x4, R12 ;  /* 0x0000000409087825 */ /* 0x000fcc00078e020c */
[----:B------:R-:W5:Y:S01]  /*0910*/  LDG.E R9, desc[UR4][R8.64] ;  /* 0x0000000408097981 */ /* 0x000f62000c1e1900 */
[----:B------:R-:W-:-:S06]  /*0920*/  IMAD.WIDE R20, R21, 0x4, R12 ;  /* 0x0000000415147825 */ /* 0x000fcc00078e020c */
[----:B------:R-:W5:Y:S01]  /*0930*/  LDG.E R20, desc[UR4][R20.64] ;  /* 0x0000000414147981 */ /* 0x000f62000c1e1900 */
[----:B--2---:R-:W-:Y:S01]  /*0940*/  FFMA R5, R14, R18, R5 ;  /* 0x000000120e057223 */ /* 0x004fe20000000005 */
[----:B------:R-:W-:-:S04]  /*0950*/  IMAD.WIDE R18, R35, 0x4, R12 ;  /* 0x0000000423127825 */ /* 0x000fc800078e020c */
[----:B------:R-:W-:Y:S02]  /*0960*/  IMAD.WIDE R14, R3, 0x4, R22 ;  /* 0x00000004030e7825 */ /* 0x000fe400078e0216 */
[----:B------:R-:W2:Y:S02]  /*0970*/  LDG.E R22, desc[UR4][R22.64] ;  /* 0x0000000416167981 */ /* 0x000ea4000c1e1900 */
[----:B------:R-:W-:Y:S02]  /*0980*/  IMAD.WIDE R34, R11, 0x4, R12 ;  /* 0x000000040b227825 */ /* 0x000fe400078e020c */
[----:B------:R-:W2:Y:S02]  /*0990*/  LDG.E R19, desc[UR4][R18.64] ;  /* 0x0000000412137981 */ /* 0x000ea4000c1e1900 */
[----:B0-----:R-:W-:Y:S02]  /*09a0*/  IMAD.WIDE R28, R3, 0x4, R14 ;  /* 0x00000004031c7825 */ /* 0x001fe400078e020e */
[----:B------:R-:W2:Y:S02]  /*09b0*/  LDG.E R14, desc[UR4][R14.64] ;  /* 0x000000040e0e7981 */ /* 0x000ea4000c1e1900 */
[----:B------:R-:W-:-:S02]  /*09c0*/  IMAD.WIDE R12, R27, 0x4, R12 ;  /* 0x000000041b0c7825 */ /* 0x000fc400078e020c */
[----:B------:R-:W2:Y:S02]  /*09d0*/  LDG.E R35, desc[UR4][R34.64] ;  /* 0x0000000422237981 */ /* 0x000ea4000c1e1900 */
[----:B------:R-:W-:Y:S02]  /*09e0*/  IMAD.WIDE R36, R3, 0x4, R28 ;  /* 0x0000000403247825 */ /* 0x000fe400078e021c */
[----:B------:R-:W2:Y:S04]  /*09f0*/  LDG.E R11, desc[UR4][R28.64] ;  /* 0x000000041c0b7981 */ /* 0x000ea8000c1e1900 */
[----:B------:R-:W2:Y:S04]  /*0a00*/  LDG.E R36, desc[UR4][R36.64] ;  /* 0x0000000424247981 */ /* 0x000ea8000c1e1900 */
[----:B------:R-:W2:Y:S01]  /*0a10*/  LDG.E R12, desc[UR4][R12.64] ;  /* 0x000000040c0c7981 */ /* 0x000ea2000c1e1900 */
[----:B---3--:R-:W-:Y:S01]  /*0a20*/  FFMA R5, R32, R31, R5 ;  /* 0x0000001f20057223 */ /* 0x008fe20000000005 */
[----:B------:R-:W-:-:S04]  /*0a30*/  IADD3 R4, PT, PT, R4, 0x10, RZ ;  /* 0x0000001004047810 */ /* 0x000fc80007ffe0ff */
[----:B------:R-:W-:Y:S01]  /*0a40*/  ISETP.NE.AND P0, PT, R4, RZ, PT ;  /* 0x000000ff0400720c */ /* 0x000fe20003f05270 */
[----:B----4-:R-:W-:-:S04]  /*0a50*/  FFMA R5, R24, R17, R5 ;  /* 0x0000001118057223 */ /* 0x010fc80000000005 */
[----:B-----5:R-:W-:Y:S01]  /*0a60*/  FFMA R5, R10, R9, R5 ;  /* 0x000000090a057223 */ /* 0x020fe20000000005 */
[----:B------:R-:W-:-:S03]  /*0a70*/  LEA R6, R3, R6, 0x4 ;  /* 0x0000000603067211 */ /* 0x000fc600078e20ff */
[----:B--2---:R-:W-:-:S04]  /*0a80*/  FFMA R5, R22, R19, R5 ;  /* 0x0000001316057223 */ /* 0x004fc80000000005 */
[----:B------:R-:W-:-:S04]  /*0a90*/  FFMA R14, R14, R35, R5 ;  /* 0x000000230e0e7223 */ /* 0x000fc80000000005 */
[----:B------:R-:W-:-:S04]  /*0aa0*/  FFMA R11, R11, R20, R14 ;  /* 0x000000140b0b7223 */ /* 0x000fc8000000000e */
[----:B------:R-:W-:Y:S01]  /*0ab0*/  FFMA R5, R36, R12, R11 ;  /* 0x0000000c24057223 */ /* 0x000fe2000000000b */
[----:B------:R-:W-:Y:S06]  /*0ac0*/  @P0 BRA `(.L_x_4) ;  /* 0xfffffff800240947 */ /* 0x000fec000383ffff */
.L_x_3:
[----:B------:R-:W-:Y:S05]  /*0ad0*/  BSYNC.RECONVERGENT B1 ;  /* 0x0000000000017941 */ /* 0x000fea0003800200 */
.L_x_2:
[----:B------:R-:W-:Y:S05]  /*0ae0*/  @!P1 BRA `(.L_x_1) ;  /* 0x0000000400e49947 */ /* 0x000fea0003800000 */
[----:B------:R-:W-:Y:S01]  /*0af0*/  ISETP.GE.U32.AND P0, PT, R7, 0x8, PT ;  /* 0x000000080700780c */ /* 0x000fe20003f06070 */
[----:B------:R-:W-:Y:S01]  /*0b00*/  BSSY.RECONVERGENT B1, `(.L_x_5) ;  /* 0x0000040000017945 */ /* 0x000fe20003800200 */
[----:B------:R-:W-:-:S04]  /*0b10*/  LOP3.LUT R4, R2, 0x7, RZ, 0xc0, !PT ;  /* 0x0000000702047812 */ /* 0x000fc800078ec0ff */
[----:B------:R-:W-:-:S07]  /*0b20*/  ISETP.NE.AND P1, PT, R4, RZ, PT ;  /* 0x000000ff0400720c */ /* 0x000fce0003f25270 */
[----:B------:R-:W-:Y:S06]  /*0b30*/  @!P0 BRA `(.L_x_6) ;  /* 0x0000000000f08947 */ /* 0x000fec0003800000 */
[----:B------:R-:W0:Y:S08]  /*0b40*/  LDC.64 R12, c[0x0][0x3a8] ;  /* 0x0000ea00ff0c7b82 */ /* 0x000e300000000a00 */
[----:B------:R-:W1:Y:S01]  /*0b50*/  LDC.64 R32, c[0x0][0x3a0] ;  /* 0x0000e800ff207b82 */ /* 0x000e620000000a00 */
[----:B0-----:R-:W-:-:S05]  /*0b60*/  IMAD.WIDE R12, R6, 0x4, R12 ;  /* 0x00000004060c7825 */ /* 0x001fca00078e020c */
[----:B------:R0:W2:Y:S01]  /*0b70*/  LDG.E R23, desc[UR4][R12.64] ;  /* 0x000000040c177981 */ /* 0x0000a2000c1e1900 */
[----:B------:R-:W-:-:S05]  /*0b80*/  IMAD.WIDE R14, R3, 0x4, R12 ;  /* 0x00000004030e7825 */ /* 0x000fca00078e020c */
[----:B------:R3:W4:Y:S01]  /*0b90*/  LDG.E R27, desc[UR4][R14.64] ;  /* 0x000000040e1b7981 */ /* 0x000722000c1e1900 */
[C---:B------:R-:W-:Y:S01]  /*0ba0*/  IMAD.WIDE R16, R3.reuse, 0x4, R14 ;  /* 0x0000000403107825 */ /* 0x040fe200078e020e */
[----:B0-----:R-:W2:Y:S04]  /*0bb0*/  LDC.64 R12, c[0x0][0x3c0] ;  /* 0x0000f000ff0c7b82 */ /* 0x001ea80000000a00 */
[----:B------:R0:W5:Y:S01]  /*0bc0*/  LDG.E R25, desc[UR4][R16.64] ;  /* 0x0000000410197981 */ /* 0x000162000c1e1900 */
[----:B------:R-:W-:-:S04]  /*0bd0*/  IMAD.WIDE R18, R3, 0x4, R16 ;  /* 0x0000000403127825 */ /* 0x000fc800078e0210 */
[C---:B------:R-:W-:Y:S02]  /*0be0*/  IMAD.WIDE R10, R3.reuse, 0x4, R18 ;  /* 0x00000004030a7825 */ /* 0x040fe400078e0212 */
[----:B------:R-:W5:Y:S02]  /*0bf0*/  LDG.E R19, desc[UR4][R18.64] ;  /* 0x0000000412137981 */ /* 0x000f64000c1e1900 */
[C---:B------:R-:W-:Y:S02]  /*0c00*/  IMAD.WIDE R8, R3.reuse, 0x4, R10 ;  /* 0x0000000403087825 */ /* 0x040fe400078e020a */
[----:B------:R-:W5:Y:S02]  /*0c10*/  LDG.E R11, desc[UR4][R10.64] ;  /* 0x000000040a0b7981 */ /* 0x000f64000c1e1900 */
[C---:B------:R-:W-:Y:S02]  /*0c20*/  IMAD.WIDE R34, R3.reuse, 0x4, R8 ;  /* 0x0000000403227825 */ /* 0x040fe400078e0208 */
[----:B------:R-:W5:Y:S02]  /*0c30*/  LDG.E R9, desc[UR4][R8.64] ;  /* 0x0000000408097981 */ /* 0x000f64000c1e1900 */
[----:B------:R-:W-:-:S02]  /*0c40*/  IMAD.WIDE R28, R3, 0x4, R34 ;  /* 0x00000004031c7825 */ /* 0x000fc400078e0222 */
[----:B------:R-:W5:Y:S04]  /*0c50*/  LDG.E R7, desc[UR4][R34.64] ;  /* 0x0000000422077981 */ /* 0x000f68000c1e1900 */
[----:B------:R-:W5:Y:S01]  /*0c60*/  LDG.E R29, desc[UR4][R28.64] ;  /* 0x000000041c1d7981 */ /* 0x000f62000c1e1900 */
[----:B-1----:R-:W-:-:S05]  /*0c70*/  IMAD.WIDE R32, R6, 0x4, R32 ;  /* 0x0000000406207825 */ /* 0x002fca00078e0220 */
[----:B------:R-:W5:Y:S01]  /*0c80*/  LDG.E R26, desc[UR4][R32.64] ;  /* 0x00000004201a7981 */ /* 0x000f62000c1e1900 */
[----:B------:R-:W-:-:S05]  /*0c90*/  IMAD.WIDE R30, R3, 0x4, R32 ;  /* 0x00000004031e7825 */ /* 0x000fca00078e0220 */
[----:B------:R-:W5:Y:S01]  /*0ca0*/  LDG.E R24, desc[UR4][R30.64] ;  /* 0x000000041e187981 */ /* 0x000f62000c1e1900 */
[----:B---3--:R-:W-:-:S05]  /*0cb0*/  IMAD.WIDE R14, R3, 0x4, R30 ;  /* 0x00000004030e7825 */ /* 0x008fca00078e021e */
[----:B------:R1:W3:Y:S01]  /*0cc0*/  LDG.E R18, desc[UR4][R14.64] ;  /* 0x000000040e127981 */ /* 0x0002e2000c1e1900 */
[----:B------:R-:W-:-:S05]  /*0cd0*/  IMAD.WIDE R20, R3, 0x4, R14 ;  /* 0x0000000403147825 */ /* 0x000fca00078e020e */
[----:B------:R-:W3:Y:S01]  /*0ce0*/  LDG.E R10, desc[UR4][R20.64] ;  /* 0x00000004140a7981 */ /* 0x000ee2000c1e1900 */
[----:B0-----:R-:W-:-:S05]  /*0cf0*/  IMAD.WIDE R16, R3, 0x4, R20 ;  /* 0x0000000403107825 */ /* 0x001fca00078e0214 */
[----:B------:R0:W3:Y:S01]  /*0d00*/  LDG.E R8, desc[UR4][R16.64] ;  /* 0x0000000410087981 */ /* 0x0000e2000c1e1900 */
[----:B-1----:R-:W-:-:S04]  /*0d10*/  IMAD.WIDE R14, R3, 0x4, R16 ;  /* 0x00000004030e7825 */ /* 0x002fc800078e0210 */
[C---:B0-----:R-:W-:Y:S02]  /*0d20*/  IMAD.WIDE R16, R3.reuse, 0x4, R14 ;  /* 0x0000000403107825 */ /* 0x041fe400078e020e */
[----:B------:R-:W3:Y:S04]  /*0d30*/  LDG.E R14, desc[UR4][R14.64] ;  /* 0x000000040e0e7981 */ /* 0x000ee8000c1e1900 */
[----:B------:R4:W3:Y:S01]  /*0d40*/  LDG.E R28, desc[UR4][R16.64] ;  /* 0x00000004101c7981 */ /* 0x0008e2000c1e1900 */
[----:B------:R-:W-:-:S06]  /*0d50*/  IMAD.WIDE R20, R3, 0x4, R16 ;  /* 0x0000000403147825 */ /* 0x000fcc00078e0210 */
[----:B------:R-:W3:Y:S01]  /*0d60*/  LDG.E R20, desc[UR4][R20.64] ;  /* 0x0000000414147981 */ /* 0x000ee2000c1e1900 */
[----:B--2---:R-:W-:-:S05]  /*0d70*/  IMAD.WIDE R22, R23, 0x4, R12 ;  /* 0x0000000417167825 */ /* 0x004fca00078e020c */
[----:B------:R5:W2:Y:S01]  /*0d80*/  LDG.E R15, desc[UR4][R22.64] ;  /* 0x00000004160f7981 */ /* 0x000aa2000c1e1900 */
[----:B----4-:R-:W-:-:S05]  /*0d90*/  IMAD.WIDE R16, R27, 0x4, R12 ;  /* 0x000000041b107825 */ /* 0x010fca00078e020c */
[----:B------:R0:W4:Y:S01]  /*0da0*/  LDG.E R27, desc[UR4][R16.64] ;  /* 0x00000004101b7981 */ /* 0x000122000c1e1900 */
[----:B-----5:R-:W-:-:S05]  /*0db0*/  IMAD.WIDE R22, R25, 0x4, R12 ;  /* 0x0000000419167825 */ /* 0x020fca00078e020c */
[----:B------:R1:W3:Y:S01]  /*0dc0*/  LDG.E R25, desc[UR4][R22.64] ;  /* 0x0000000416197981 */ /* 0x0002e2000c1e1900 */
[----:B0-----:R-:W-:-:S05]  /*0dd0*/  IMAD.WIDE R16, R19, 0x4, R12 ;  /* 0x0000000413107825 */ /* 0x001fca00078e020c */
[----:B------:R0:W5:Y:S01]  /*0de0*/  LDG.E R19, desc[UR4][R16.64] ;  /* 0x0000000410137981 */ /* 0x000162000c1e1900 */
[----:B-1----:R-:W-:-:S04]  /*0df0*/  IMAD.WIDE R22, R9, 0x4, R12 ;  /* 0x0000000409167825 */ /* 0x002fc800078e020c */
[--C-:B0-----:R-:W-:Y:S01]  /*0e00*/  IMAD.WIDE R16, R11, 0x4, R12.reuse ;  /* 0x000000040b107825 */ /* 0x101fe200078e020c */
[----:B------:R0:W5:Y:S04]  /*0e10*/  LDG.E R9, desc[UR4][R22.64] ;  /* 0x0000000416097981 */ /* 0x000168000c1e1900 */
[----:B------:R-:W5:Y:S01]  /*0e20*/  LDG.E R11, desc[UR4][R16.64] ;  /* 0x00000004100b7981 */ /* 0x000f62000c1e1900 */
[----:B0-----:R-:W-:-:S04]  /*0e30*/  IMAD.WIDE R22, R7, 0x4, R12 ;  /* 0x0000000407167825 */ /* 0x001fc800078e020c */
[----:B------:R-:W-:Y:S01]  /*0e40*/  IMAD.WIDE R12, R29, 0x4, R12 ;  /* 0x000000041d0c7825 */ /* 0x000fe200078e020c */
[----:B------:R-:W5:Y:S05]  /*0e50*/  LDG.E R7, desc[UR4][R22.64] ;  /* 0x0000000416077981 */ /* 0x000f6a000c1e1900 */
[----:B------:R-:W5:Y:S01]  /*0e60*/  LDG.E R12, desc[UR4][R12.64] ;  /* 0x000000040c0c7981 */ /* 0x000f62000c1e1900 */
[----:B------:R-:W-:Y:S01]  /*0e70*/  LEA R6, R3, R6, 0x3 ;  /* 0x0000000603067211 */ /* 0x000fe200078e18ff */
[----:B--2---:R-:W-:-:S04]  /*0e80*/  FFMA R15, R26, R15, R5 ;  /* 0x0000000f1a0f7223 */ /* 0x004fc80000000005 */
[----:B----4-:R-:W-:-:S04]  /*0e90*/  FFMA R15, R24, R27, R15 ;  /* 0x0000001b180f7223 */ /* 0x010fc8000000000f */
[----:B---3--:R-:W-:-:S04]  /*0ea0*/  FFMA R15, R18, R25, R15 ;  /* 0x00000019120f7223 */ /* 0x008fc8000000000f */
[----:B-----5:R-:W-:-:S04]  /*0eb0*/  FFMA R15, R10, R19, R15 ;  /* 0x000000130a0f7223 */ /* 0x020fc8000000000f */
[----:B------:R-:W-:-:S04]  /*0ec0*/  FFMA R11, R8, R11, R15 ;  /* 0x0000000b080b7223 */ /* 0x000fc8000000000f */
[----:B------:R-:W-:-:S04]  /*0ed0*/  FFMA R9, R14, R9, R11 ;  /* 0x000000090e097223 */ /* 0x000fc8000000000b */
[----:B------:R-:W-:-:S04]  /*0ee0*/  FFMA R7, R28, R7, R9 ;  /* 0x000000071c077223 */ /* 0x000fc80000000009 */
[----:B------:R-:W-:-:S07]  /*0ef0*/  FFMA R5, R20, R12, R7 ;  /* 0x0000000c14057223 */ /* 0x000fce0000000007 */
.L_x_6:
[----:B------:R-:W-:Y:S05]  /*0f00*/  BSYNC.RECONVERGENT B1 ;  /* 0x0000000000017941 */ /* 0x000fea0003800200 */
.L_x_5:
        /* <DEDUP_REMOVED lines=8> */
[----:B0-----:R-:W-:-:S07]  /*0f90*/  IMAD.WIDE R14, R6, 0x4, R8 ;  /* 0x00000004060e7825 */ /* 0x001fce00078e0208 */
[----:B------:R-:W0:Y:S01]  /*0fa0*/  LDC.64 R8, c[0x0][0x3c0] ;  /* 0x0000f000ff087b82 */ /* 0x000e220000000a00 */
[----:B------:R2:W0:Y:S01]  /*0fb0*/  LDG.E R23, desc[UR4][R14.64] ;  /* 0x000000040e177981 */ /* 0x000422000c1e1900 */
[----:B------:R-:W-:-:S05]  /*0fc0*/  IMAD.WIDE R16, R3, 0x4, R14 ;  /* 0x0000000403107825 */ /* 0x000fca00078e020e */
[----:B------:R3:W4:Y:S01]  /*0fd0*/  LDG.E R19, desc[UR4][R16.64] ;  /* 0x0000000410137981 */ /* 0x000722000c1e1900 */
[----:B------:R-:W-:-:S04]  /*0fe0*/  IMAD.WIDE R24, R3, 0x4, R16 ;  /* 0x0000000403187825 */ /* 0x000fc800078e0210 */
[----:B------:R-:W-:Y:S02]  /*0ff0*/  IMAD.WIDE R26, R3, 0x4, R24 ;  /* 0x00000004031a7825 */ /* 0x000fe400078e0218 */
[----:B------:R-:W5:Y:S04]  /*1000*/  LDG.E R25, desc[UR4][R24.64] ;  /* 0x0000000418197981 */ /* 0x000f68000c1e1900 */
[----:B------:R-:W5:Y:S01]  /*1010*/  LDG.E R7, desc[UR4][R26.64] ;  /* 0x000000041a077981 */ /* 0x000f62000c1e1900 */
[----:B-1----:R-:W-:-:S04]  /*1020*/  IMAD.WIDE R20, R6, 0x4, R10 ;  /* 0x0000000406147825 */ /* 0x002fc800078e020a */
[C---:B------:R-:W-:Y:S02]  /*1030*/  IMAD.WIDE R12, R3.reuse, 0x4, R20 ;  /* 0x00000004030c7825 */ /* 0x040fe400078e0214 */
[----:B------:R-:W5:Y:S02]  /*1040*/  LDG.E R20, desc[UR4][R20.64] ;  /* 0x0000000414147981 */ /* 0x000f64000c1e1900 */
[C---:B--2---:R-:W-:Y:S02]  /*1050*/  IMAD.WIDE R14, R3.reuse, 0x4, R12 ;  /* 0x00000004030e7825 */ /* 0x044fe400078e020c */
[----:B------:R-:W2:Y:S02]  /*1060*/  LDG.E R13, desc[UR4][R12.64] ;  /* 0x000000040c0d7981 */ /* 0x000ea4000c1e1900 */
[----:B---3--:R-:W-:-:S06]  /*1070*/  IMAD.WIDE R16, R3, 0x4, R14 ;  /* 0x0000000403107825 */ /* 0x008fcc00078e020e */
[----:B------:R-:W3:Y:S01]  /*1080*/  LDG.E R17, desc[UR4][R16.64] ;  /* 0x0000000410117981 */ /* 0x000ee2000c1e1900 */
[----:B0-----:R-:W-:-:S05]  /*1090*/  IMAD.WIDE R22, R23, 0x4, R8 ;  /* 0x0000000417167825 */ /* 0x001fca00078e0208 */
[----:B------:R-:W2:Y:S01]  /*10a0*/  LDG.E R4, desc[UR4][R22.64] ;  /* 0x0000000416047981 */ /* 0x000ea2000c1e1900 */
[----:B----4-:R-:W-:-:S06]  /*10b0*/  IMAD.WIDE R18, R19, 0x4, R8 ;  /* 0x0000000413127825 */ /* 0x010fcc00078e0208 */
[----:B------:R-:W4:Y:S01]  /*10c0*/  LDG.E R18, desc[UR4][R18.64] ;  /* 0x0000000412127981 */ /* 0x000f22000c1e1900 */
[----:B-----5:R-:W-:-:S03]  /*10d0*/  IMAD.WIDE R10, R25, 0x4, R8 ;  /* 0x00000004190a7825 */ /* 0x020fc600078e0208 */
[----:B------:R-:W5:Y:S01]  /*10e0*/  LDG.E R25, desc[UR4][R14.64] ;  /* 0x000000040e197981 */ /* 0x000f62000c1e1900 */
[----:B------:R-:W-:-:S03]  /*10f0*/  IMAD.WIDE R8, R7, 0x4, R8 ;  /* 0x0000000407087825 */ /* 0x000fc600078e0208 */
[----:B------:R-:W5:Y:S04]  /*1100*/  LDG.E R10, desc[UR4][R10.64] ;  /* 0x000000040a0a7981 */ /* 0x000f68000c1e1900 */
[----:B------:R-:W3:Y:S01]  /*1110*/  LDG.E R8, desc[UR4][R8.64] ;  /* 0x0000000408087981 */ /* 0x000ee2000c1e1900 */
[----:B------:R-:W-:Y:S01]  /*1120*/  LEA R6, R3, R6, 0x2 ;  /* 0x0000000603067211 */ /* 0x000fe200078e10ff */
[----:B--2---:R-:W-:-:S04]  /*1130*/  FFMA R4, R20, R4, R5 ;  /* 0x0000000414047223 */ /* 0x004fc80000000005 */
[----:B----4-:R-:W-:-:S04]  /*1140*/  FFMA R4, R13, R18, R4 ;  /* 0x000000120d047223 */ /* 0x010fc80000000004 */
[----:B-----5:R-:W-:-:S04]  /*1150*/  FFMA R4, R25, R10, R4 ;  /* 0x0000000a19047223 */ /* 0x020fc80000000004 */
[----:B---3--:R-:W-:-:S07]  /*1160*/  FFMA R5, R17, R8, R4 ;  /* 0x0000000811057223 */ /* 0x008fce0000000004 */
.L_x_8:
[----:B------:R-:W-:Y:S05]  /*1170*/  BSYNC.RECONVERGENT B1 ;  /* 0x0000000000017941 */ /* 0x000fea0003800200 */
.L_x_7:
[----:B------:R-:W-:Y:S05]  /*1180*/  @!P1 BRA `(.L_x_1) ;  /* 0x00000000003c9947 */ /* 0x000fea0003800000 */
[----:B------:R-:W0:Y:S01]  /*1190*/  LDC.64 R8, c[0x0][0x3c0] ;  /* 0x0000f000ff087b82 */ /* 0x000e220000000a00 */
[----:B------:R-:W-:-:S07]  /*11a0*/  IADD3 R2, PT, PT, -R2, RZ, RZ ;  /* 0x000000ff02027210 */ /* 0x000fce0007ffe1ff */
[----:B------:R-:W1:Y:S08]  /*11b0*/  LDC.64 R10, c[0x0][0x3a0] ;  /* 0x0000e800ff0a7b82 */ /* 0x000e700000000a00 */
[----:B------:R-:W2:Y:S02]  /*11c0*/  LDC.64 R12, c[0x0][0x3a8] ;  /* 0x0000ea00ff0c7b82 */ /* 0x000ea40000000a00 */
.L_x_9:
[----:B--2---:R-:W-:-:S05]  /*11d0*/  IMAD.WIDE R16, R6, 0x4, R12 ;  /* 0x0000000406107825 */ /* 0x004fca00078e020c */
[----:B------:R-:W0:Y:S01]  /*11e0*/  LDG.E R15, desc[UR4][R16.64] ;  /* 0x00000004100f7981 */ /* 0x000e22000c1e1900 */
[----:B-1----:R-:W-:-:S06]  /*11f0*/  IMAD.WIDE R18, R6, 0x4, R10 ;  /* 0x0000000406127825 */ /* 0x002fcc00078e020a */
[----:B------:R-:W2:Y:S01]  /*1200*/  LDG.E R18, desc[UR4][R18.64] ;  /* 0x0000000412127981 */ /* 0x000ea2000c1e1900 */
[----:B------:R-:W-:Y:S01]  /*1210*/  IADD3 R2, PT, PT, R2, 0x1, RZ ;  /* 0x0000000102027810 */ /* 0x000fe20007ffe0ff */
[----:B0-----:R-:W-:-:S06]  /*1220*/  IMAD.WIDE R14, R15, 0x4, R8 ;  /* 0x000000040f0e7825 */ /* 0x001fcc00078e0208 */
[----:B------:R-:W2:Y:S01]  /*1230*/  LDG.E R14, desc[UR4][R14.64] ;  /* 0x000000040e0e7981 */ /* 0x000ea2000c1e1900 */
[----:B------:R-:W-:Y:S02]  /*1240*/  ISETP.NE.AND P0, PT, R2, RZ, PT ;  /* 0x000000ff0200720c */ /* 0x000fe40003f05270 */
[----:B------:R-:W-:Y:S01]  /*1250*/  IADD3 R6, PT, PT, R6, R3, RZ ;  /* 0x0000000306067210 */ /* 0x000fe20007ffe0ff */
[----:B--2---:R-:W-:-:S10]  /*1260*/  FFMA R5, R18, R14, R5 ;  /* 0x0000000e12057223 */ /* 0x004fd40000000005 */
[----:B------:R-:W-:Y:S05]  /*1270*/  @P0 BRA `(.L_x_9) ;  /* 0xfffffffc00d40947 */ /* 0x000fea000383ffff */
.L_x_1:
[----:B------:R-:W-:Y:S05]  /*1280*/  BSYNC.RECONVERGENT B0 ;  /* 0x0000000000007941 */ /* 0x000fea0003800200 */
.L_x_0:
[----:B------:R-:W0:Y:S02]  /*1290*/  LDC.64 R2, c[0x0][0x380] ;  /* 0x0000e000ff027b82 */ /* 0x000e240000000a00 */
[----:B0-----:R-:W-:-:S05]  /*12a0*/  IMAD.WIDE R2, R0, 0x4, R2 ;  /* 0x0000000400027825 */ /* 0x001fca00078e0202 */
[----:B------:R-:W-:Y:S01]  /*12b0*/  STG.E desc[UR4][R2.64], R5 ;  /* 0x0000000502007986 */ /* 0x000fe2000c101904 */
[----:B------:R-:W-:Y:S05]  /*12c0*/  EXIT ;  /* 0x000000000000794d */ /* 0x000fea0003800000 */
.L_x_10:
[----:B------:R-:W-:-:S00]  /*12d0*/  BRA `(.L_x_10) ;  /* 0xfffffffc00fc7947 */ /* 0x000fc0000383ffff */
[----:B------:R-:W-:-:S00]  /*12e0*/  NOP ;  /* 0x0000000000007918 */ /* 0x000fc00000000000 */
        /* <DEDUP_REMOVED lines=9> */
.L_x_29:


//--------------------- .text._Z20SpMVM_ELLPACK_kernelPf7ellpackPKf --------------------------
	.section	.text._Z20SpMVM_ELLPACK_kernelPf7ellpackPKf,"ax",@progbits
	.align	128
        .global         _Z20SpMVM_ELLPACK_kernelPf7ellpackPKf
        .type           _Z20SpMVM_ELLPACK_kernelPf7ellpackPKf,@function
        .size           _Z20SpMVM_ELLPACK_kernelPf7ellpackPKf,(.L_x_30 - _Z20SpMVM_ELLPACK_kernelPf7ellpackPKf)
        .other          _Z20SpMVM_ELLPACK_kernelPf7ellpackPKf,@"STO_CUDA_ENTRY STV_DEFAULT"
_Z20SpMVM_ELLPACK_kernelPf7ellpackPKf:
.text._Z20SpMVM_ELLPACK_kernelPf7ellpackPKf:
[----:B------:R-:W-:Y:S01]  /*0000*/  LDC R1, c[0x0][0x37c] ;  /* 0x0000df00ff017b82 */ /* 0x000fe20000000800 */
[----:B------:R-:W0:Y:S07]  /*0010*/  S2R R2, SR_TID.X ;  /* 0x0000000000027919 */ /* 0x000e2e0000002100 */
[----:B------:R-:W0:Y:S08]  /*0020*/  S2UR UR4, SR_CTAID.X ;  /* 0x00000000000479c3 */ /* 0x000e300000002500 */
[----:B------:R-:W0:Y:S08]  /*0030*/  LDC R3, c[0x0][0x360] ;  /* 0x0000d800ff037b82 */ /* 0x000e300000000800 */
[----:B------:R-:W1:Y:S01]  /*0040*/  LDC R0, c[0x0][0x388] ;  /* 0x0000e200ff007b82 */ /* 0x000e620000000800 */
[----:B0-----:R-:W-:-:S05]  /*0050*/  IMAD R3, R3, UR4, R2 ;  /* 0x0000000403037c24 */ /* 0x001fca000f8e0202 */
[----:B-1----:R-:W-:-:S13]  /*0060*/  ISETP.GE.AND P0, PT, R3, R0, PT ;  /* 0x000000000300720c */ /* 0x002fda0003f06270 */
[----:B------:R-:W-:Y:S05]  /*0070*/  @P0 EXIT ;  /* 0x000000000000094d */ /* 0x000fea0003800000 */
[----:B------:R-:W0:Y:S01]  /*0080*/  LDCU UR5, c[0x0][0x390] ;  /* 0x00007200ff0577ac */ /* 0x000e220008000800 */
[----:B------:R-:W-:Y:S01]  /*0090*/  HFMA2 R4, -RZ, RZ, 0, 0 ;  /* 0x00000000ff047431 */ /* 0x000fe200000001ff */
[----:B------:R-:W1:Y:S01]  /*00a0*/  LDCU.64 UR8, c[0x0][0x358] ;  /* 0x00006b00ff0877ac */ /* 0x000e620008000a00 */
[----:B0-----:R-:W-:-:S09]  /*00b0*/  UISETP.GE.AND UP0, UPT, UR5, 0x1, UPT ;  /* 0x000000010500788c */ /* 0x001fd2000bf06270 */
[----:B-1----:R-:W-:Y:S05]  /*00c0*/  BRA.U !UP0, `(.L_x_11) ;  /* 0x0000000d08dc7547 */ /* 0x002fea000b800000 */
[----:B------:R-:W-:Y:S01]  /*00d0*/  UISETP.GE.U32.AND UP1, UPT, UR5, 0x10, UPT ;  /* 0x000000100500788c */ /* 0x000fe2000bf26070 */
[----:B------:R-:W-:Y:S01]  /*00e0*/  MOV R4, RZ ;  /* 0x000000ff00047202 */ /* 0x000fe20000000f00 */
[----:B------:R-:W-:Y:S01]  /*00f0*/  ULOP3.LUT UR6, UR5, 0xf, URZ, 0xc0, !UPT ;  /* 0x0000000f05067892 */ /* 0x000fe2000f8ec0ff */
[----:B------:R-:W-:-:S03]  /*0100*/  MOV R5, R3 ;  /* 0x0000000300057202 */ /* 0x000fc60000000f00 */
[----:B------:R-:W-:-:S03]  /*0110*/  UISETP.NE.AND UP0, UPT, UR6, URZ, UPT ;  /* 0x000000ff0600728c */ /* 0x000fc6000bf05270 */
[----:B------:R-:W-:Y:S08]  /*0120*/  BRA.U !UP1, `(.L_x_12) ;  /* 0x0000000509ec7547 */ /* 0x000ff0000b800000 */
[----:B------:R-:W-:Y:S01]  /*0130*/  ULOP3.LUT UR4, UR5, 0x7ffffff0, URZ, 0xc0, !UPT ;  /* 0x7ffffff005047892 */ /* 0x000fe2000f8ec0ff */
[----:B------:R-:W-:Y:S02]  /*0140*/  MOV R4, RZ ;  /* 0x000000ff00047202 */ /* 0x000fe40000000f00 */
[----:B------:R-:W-:Y:S01]  /*0150*/  MOV R5, R3 ;  /* 0x0000000300057202 */ /* 0x000fe20000000f00 */
[----:B------:R-:W-:-:S12]  /*0160*/  UIADD3 UR4, UPT, UPT, -UR4, URZ, URZ ;  /* 0x000000ff04047290 */ /* 0x000fd8000fffe1ff */
.L_x_13:
[----:B------:R-:W0:Y:S02]  /*0170*/  LDC.64 R6, c[0x0][0x3a8] ;  /* 0x0000ea00ff067b82 */ /* 0x000e240000000a00 */
[----:B0-----:R-:W-:-:S05]  /*0180*/  IMAD.WIDE R6, R5, 0x4, R6 ;  /* 0x0000000405067825 */ /* 0x001fca00078e0206 */
[----:B------:R0:W2:Y:S01]  /*0190*/  LDG.E R29, desc[UR8][R6.64] ;  /* 0x00000008061d7981 */ /* 0x0000a2000c1e1900 */
[----:B------:R-:W-:-:S05]  /*01a0*/  IMAD.WIDE R12, R0, 0x4, R6 ;  /* 0x00000004000c7825 */ /* 0x000fca00078e0206 */
[----:B------:R1:W3:Y:S01]  /*01b0*/  LDG.E R25, desc[UR8][R12.64] ;  /* 0x000000080c197981 */ /* 0x0002e2000c1e1900 */
[C---:B------:R-:W-:Y:S01]  /*01c0*/  IMAD.WIDE R18, R0.reuse, 0x4, R12 ;  /* 0x0000000400127825 */ /* 0x040fe200078e020c */
[----:B0-----:R-:W0:Y:S04]  /*01d0*/  LDC.64 R6, c[0x0][0x3a0] ;  /* 0x0000e800ff067b82 */ /* 0x001e280000000a00 */
[----:B------:R-:W4:Y:S01]  /*01e0*/  LDG.E R11, desc[UR8][R18.64] ;  /* 0x00000008120b7981 */ /* 0x000f22000c1e1900 */
[----:B------:R-:W-:-:S03]  /*01f0*/  IMAD.WIDE R14, R0, 0x4, R18 ;  /* 0x00000004000e7825 */ /* 0x000fc600078e0212 */
[----:B-1----:R-:W2:Y:S01]  /*0200*/  LDC.64 R12, c[0x0][0x3b0] ;  /* 0x0000ec00ff0c7b82 */ /* 0x002ea20000000a00 */
[C---:B------:R-:W-:Y:S02]  /*0210*/  IMAD.WIDE R26, R0.reuse, 0x4, R14 ;  /* 0x00000004001a7825 */ /* 0x040fe400078e020e */
[----:B------:R-:W5:Y:S04]  /*0220*/  LDG.E R15, desc[UR8][R14.64] ;  /* 0x000000080e0f7981 */ /* 0x000f68000c1e1900 */
[----:B------:R-:W5:Y:S01]  /*0230*/  LDG.E R21, desc[UR8][R26.64] ;  /* 0x000000081a157981 */ /* 0x000f62000c1e1900 */
[----:B------:R-:W-:-:S05]  /*0240*/  IMAD.WIDE R16, R0, 0x4, R26 ;  /* 0x0000000400107825 */ /* 0x000fca00078e021a */
[----:B------:R1:W5:Y:S02]  /*0250*/  LDG.E R9, desc[UR8][R16.64] ;  /* 0x0000000810097981 */ /* 0x000364000c1e1900 */
[----:B-1----:R-:W-:-:S05]  /*0260*/  IMAD.WIDE R16, R0, 0x4, R16 ;  /* 0x0000000400107825 */ /* 0x002fca00078e0210 */
[----:B------:R-:W5:Y:S01]  /*0270*/  LDG.E R23, desc[UR8][R16.64] ;  /* 0x0000000810177981 */ /* 0x000f62000c1e1900 */
[----:B0-----:R-:W-:-:S04]  /*0280*/  IMAD.WIDE R6, R5, 0x4, R6 ;  /* 0x0000000405067825 */ /* 0x001fc800078e0206 */
[----:B------:R-:W-:-:S05]  /*0290*/  IMAD.WIDE R26, R0, 0x4, R6 ;  /* 0x00000004001a7825 */ /* 0x000fca00078e0206 */
[----:B------:R0:W5:Y:S02]  /*02a0*/  LDG.E R22, desc[UR8][R26.64] ;  /* 0x000000081a167981 */ /* 0x000164000c1e1900 */
[----:B0-----:R-:W-:-:S05]  /*02b0*/  IMAD.WIDE R26, R0, 0x4, R26 ;  /* 0x00000004001a7825 */ /* 0x001fca00078e021a */
[----:B------:R-:W5:Y:S01]  /*02c0*/  LDG.E R8, desc[UR8][R26.64] ;  /* 0x000000081a087981 */ /* 0x000f62000c1e1900 */
[----:B--2---:R-:W-:-:S06]  /*02d0*/  IMAD.WIDE R28, R29, 0x4, R12 ;  /* 0x000000041d1c7825 */ /* 0x004fcc00078e020c */
[----:B------:R-:W2:Y:S01]  /*02e0*/  LDG.E R28, desc[UR8][R28.64] ;  /* 0x000000081c1c7981 */ /* 0x000ea2000c1e1900 */
[----:B---3--:R-:W-:-:S06]  /*02f0*/  IMAD.WIDE R24, R25, 0x4, R12 ;  /* 0x0000000419187825 */ /* 0x008fcc00078e020c */
[----:B------:R-:W3:Y:S04]  /*0300*/  LDG.E R25, desc[UR8][R24.64] ;  /* 0x0000000818197981 */ /* 0x000ee8000c1e1900 */
[----:B------:R-:W2:Y:S01]  /*0310*/  LDG.E R29, desc[UR8][R6.64] ;  /* 0x00000008061d7981 */ /* 0x000ea2000c1e1900 */
[----:B----4-:R-:W-:-:S06]  /*0320*/  IMAD.WIDE R10, R11, 0x4, R12 ;  /* 0x000000040b0a7825 */ /* 0x010fcc00078e020c */
[----:B------:R-:W4:Y:S01]  /*0330*/  LDG.E R11, desc[UR8][R10.64] ;  /* 0x000000080a0b7981 */ /* 0x000f22000c1e1900 */
[----:B------:R-:W-:-:S04]  /*0340*/  IMAD.WIDE R18, R0, 0x4, R26 ;  /* 0x0000000400127825 */ /* 0x000fc800078e021a */
[--C-:B-----5:R-:W-:Y:S01]  /*0350*/  IMAD.WIDE R14, R15, 0x4, R12.reuse ;  /* 0x000000040f0e7825 */ /* 0x120fe200078e020c */
[----:B------:R0:W5:Y:S03]  /*0360*/  LDG.E R6, desc[UR8][R18.64] ;  /* 0x0000000812067981 */ /* 0x000166000c1e1900 */
[----:B------:R-:W-:Y:S01]  /*0370*/  IMAD.WIDE R20, R21, 0x4, R12 ;  /* 0x0000000415147825 */ /* 0x000fe200078e020c */
[----:B------:R1:W5:Y:S04]  /*0380*/  LDG.E R7, desc[UR8][R14.64] ;  /* 0x000000080e077981 */ /* 0x000368000c1e1900 */
[----:B------:R1:W5:Y:S01]  /*0390*/  LDG.E R10, desc[UR8][R20.64] ;  /* 0x00000008140a7981 */ /* 0x000362000c1e1900 */
[----:B0-----:R-:W-:-:S05]  /*03a0*/  IMAD.WIDE R18, R0, 0x4, R18 ;  /* 0x0000000400127825 */ /* 0x001fca00078e0212 */
[----:B------:R0:W5:Y:S01]  /*03b0*/  LDG.E R27, desc[UR8][R18.64] ;  /* 0x00000008121b7981 */ /* 0x000162000c1e1900 */
[----:B-1----:R-:W-:-:S04]  /*03c0*/  IMAD.WIDE R14, R0, 0x4, R18 ;  /* 0x00000004000e7825 */ /* 0x002fc800078e0212 */
[--C-:B------:R-:W-:Y:S01]  /*03d0*/  IMAD.WIDE R20, R9, 0x4, R12.reuse ;  /* 0x0000000409147825 */ /* 0x100fe200078e020c */
[----:B------:R1:W5:Y:S04]  /*03e0*/  LDG.E R26, desc[UR8][R14.64] ;  /* 0x000000080e1a7981 */ /* 0x000368000c1e1900 */
[----:B------:R-:W5:Y:S01]  /*03f0*/  LDG.E R9, desc[UR8][R20.64] ;  /* 0x0000000814097981 */ /* 0x000f62000c1e1900 */
[----:B0-----:R-:W-:-:S04]  /*0400*/  IMAD.WIDE R18, R23, 0x4, R12 ;  /* 0x0000000417127825 */ /* 0x001fc800078e020c */
[C---:B------:R-:W-:Y:S01]  /*0410*/  IMAD.WIDE R16, R0.reuse, 0x4, R16 ;  /* 0x0000000400107825 */ /* 0x040fe200078e0210 */
[----:B------:R0:W5:Y:S03]  /*0420*/  LDG.E R23, desc[UR8][R18.64] ;  /* 0x0000000812177981 */ /* 0x000166000c1e1900 */
[C---:B-1----:R-:W-:Y:S01]  /*0430*/  IMAD.WIDE R14, R0.reuse, 0x4, R14 ;  /* 0x00000004000e7825 */ /* 0x042fe200078e020e */
[----:B------:R-:W5:Y:S04]  /*0440*/  LDG.E R2, desc[UR8][R16.64] ;  /* 0x0000000810027981 */ /* 0x000f68000c1e1900 */
[----:B------:R-:W5:Y:S01]  /*0450*/  LDG.E R24, desc[UR8][R14.64] ;  /* 0x000000080e187981 */ /* 0x000f62000c1e1900 */
[----:B0-----:R-:W-:-:S05]  /*0460*/  IMAD.WIDE R18, R0, 0x4, R16 ;  /* 0x0000000400127825 */ /* 0x001fca00078e0210 */
[----:B------:R2:W5:Y:S01]  /*0470*/  LDG.E R17, desc[UR8][R18.64] ;  /* 0x0000000812117981 */ /* 0x000562000c1e1900 */
[----:B------:R-:W-:-:S04]  /*0480*/  IMAD.WIDE R20, R0, 0x4, R18 ;  /* 0x0000000400147825 */ /* 0x000fc800078e0212 */
[----:B--2---:R-:W-:Y:S02]  /*0490*/  FFMA R19, R29, R28, R4 ;  /* 0x0000001c1d137223 */ /* 0x004fe40000000004 */
[----:B------:R0:W2:Y:S02]  /*04a0*/  LDG.E R4, desc[UR8][R20.64] ;  /* 0x0000000814047981 */ /* 0x0000a4000c1e1900 */
[----:B0-----:R-:W-:-:S04]  /*04b0*/  IMAD.WIDE R20, R0, 0x4, R20 ;  /* 0x0000000400147825 */ /* 0x001fc800078e0214 */
[----:B---3--:R-:W-:Y:S01]  /*04c0*/  FFMA R25, R22, R25, R19 ;  /* 0x0000001916197223 */ /* 0x008fe20000000013 */
[----:B------:R-:W3:Y:S01]  /*04d0*/  LDG.E R16, desc[UR8][R20.64] ;  /* 0x0000000814107981 */ /* 0x000ee2000c1e1900 */
[----:B------:R-:W-:-:S05]  /*04e0*/  IMAD.WIDE R28, R0, 0x4, R20 ;  /* 0x00000004001c7825 */ /* 0x000fca00078e0214 */
[----:B------:R0:W3:Y:S02]  /*04f0*/  LDG.E R22, desc[UR8][R28.64] ;  /* 0x000000081c167981 */ /* 0x0000e4000c1e1900 */
[----:B0-----:R-:W-:-:S04]  /*0500*/  IMAD.WIDE R28, R0, 0x4, R28 ;  /* 0x00000004001c7825 */ /* 0x001fc800078e021c */
[----:B----4-:R-:W-:Y:S01]  /*0510*/  FFMA R11, R8, R11, R25 ;  /* 0x0000000b080b7223 */ /* 0x010fe20000000019 */
[----:B------:R-:W4:Y:S01]  /*0520*/  LDG.E R21, desc[UR8][R28.64] ;  /* 0x000000081c157981 */ /* 0x000f22000c1e1900 */
[----:B------:R-:W-:-:S05]  /*0530*/  IMAD.WIDE R18, R0, 0x4, R28 ;  /* 0x0000000400127825 */ /* 0x000fca00078e021c */
[----:B------:R0:W4:Y:S02]  /*0540*/  LDG.E R25, desc[UR8][R18.64] ;  /* 0x0000000812197981 */ /* 0x000124000c1e1900 */
[----:B0-----:R-:W-:-:S05]  /*0550*/  IMAD.WIDE R18, R0, 0x4, R18 ;  /* 0x0000000400127825 */ /* 0x001fca00078e0212 */
[----:B------:R0:W4:Y:S02]  /*0560*/  LDG.E R8, desc[UR8][R18.64] ;  /* 0x0000000812087981 */ /* 0x000124000c1e1900 */
[----:B0-----:R-:W-:-:S05]  /*0570*/  IMAD.WIDE R18, R0, 0x4, R18 ;  /* 0x0000000400127825 */ /* 0x001fca00078e0212 */
[----:B------:R0:W4:Y:S01]  /*0580*/  LDG.E R20, desc[UR8][R18.64] ;  /* 0x0000000812147981 */ /* 0x000122000c1e1900 */
[----:B------:R-:W-:-:S04]  /*0590*/  IMAD.WIDE R14, R0, 0x4, R14 ;  /* 0x00000004000e7825 */ /* 0x000fc800078e020e */
[----:B-----5:R-:W-:Y:S01]  /*05a0*/  FFMA R11, R6, R7, R11 ;  /* 0x00000007060b7223 */ /* 0x020fe2000000000b */
[----:B------:R-:W-:-:S04]  /*05b0*/  IMAD.WIDE R6, R0, 0x4, R14 ;  /* 0x0000000400067825 */ /* 0x000fc800078e020e */
[----:B------:R-:W-:Y:S01]  /*05c0*/  FFMA R27, R27, R10, R11 ;  /* 0x0000000a1b1b7223 */ /* 0x000fe2000000000b */
[----:B------:R-:W5:Y:S01]  /*05d0*/  LDG.E R14, desc[UR8][R14.64] ;  /* 0x000000080e0e7981 */ /* 0x000f62000c1e1900 */
[----:B------:R-:W-:-:S04]  /*05e0*/  IMAD.WIDE R10, R0, 0x4, R6 ;  /* 0x00000004000a7825 */ /* 0x000fc800078e0206 */
[----:B------:R-:W-:Y:S01]  /*05f0*/  FFMA R9, R26, R9, R27 ;  /* 0x000000091a097223 */ /* 0x000fe2000000001b */
[----:B------:R-:W-:-:S04]  /*0600*/  IMAD.WIDE R26, R0, 0x4, R10 ;  /* 0x00000004001a7825 */ /* 0x000fc800078e020a */
[----:B------:R-:W-:-:S04]  /*0610*/  IMAD.WIDE R28, R0, 0x4, R26 ;  /* 0x00000004001c7825 */ /* 0x000fc800078e021a */
[----:B------:R-:W-:Y:S01]  /*0620*/  FFMA R23, R24, R23, R9 ;  /* 0x0000001718177223 */ /* 0x000fe20000000009 */
[----:B------:R-:W5:Y:S01]  /*0630*/  LDG.E R26, desc[UR8][R26.64] ;  /* 0x000000081a1a7981 */ /* 0x000f62000c1e1900 */
[----:B0-----:R-:W-:-:S03]  /*0640*/  IMAD.WIDE R18, R0, 0x4, R28 ;  /* 0x0000000400127825 */ /* 0x001fc600078e021c */
[----:B------:R0:W5:Y:S04]  /*0650*/  LDG.E R9, desc[UR8][R6.64] ;  /* 0x0000000806097981 */ /* 0x000168000c1e1900 */
[----:B------:R1:W5:Y:S04]  /*0660*/  LDG.E R24, desc[UR8][R10.64] ;  /* 0x000000080a187981 */ /* 0x000368000c1e1900 */
[----:B------:R-:W5:Y:S01]  /*0670*/  LDG.E R28, desc[UR8][R28.64] ;  /* 0x000000081c1c7981 */ /* 0x000f62000c1e1900 */
[----:B0-----:R-:W-:-:S03]  /*0680*/  IMAD.WIDE R6, R0, 0x4, R18 ;  /* 0x0000000400067825 */ /* 0x001fc600078e0212 */
[----:B------:R0:W5:Y:S01]  /*0690*/  LDG.E R15, desc[UR8][R18.64] ;  /* 0x00000008120f7981 */ /* 0x000162000c1e1900 */
[----:B-1----:R-:W-:-:S03]  /*06a0*/  IMAD.WIDE R10, R0, 0x4, R6 ;  /* 0x00000004000a7825 */ /* 0x002fc600078e0206 */
[----:B------:R1:W5:Y:S04]  /*06b0*/  LDG.E R29, desc[UR8][R6.64] ;  /* 0x00000008061d7981 */ /* 0x000368000c1e1900 */
[----:B------:R1:W5:Y:S01]  /*06c0*/  LDG.E R27, desc[UR8][R10.64] ;  /* 0x000000080a1b7981 */ /* 0x000362000c1e1900 */
[----:B0-----:R-:W-:-:S04]  /*06d0*/  IMAD.WIDE R18, R0, 0x4, R10 ;  /* 0x0000000400127825 */ /* 0x001fc800078e020a */
[--C-:B-1----:R-:W-:Y:S02]  /*06e0*/  IMAD.WIDE R6, R2, 0x4, R12.reuse ;  /* 0x0000000402067825 */ /* 0x102fe400078e020c */
[----:B------:R-:W5:Y:S02]  /*06f0*/  LDG.E R18, desc[UR8][R18.64] ;  /* 0x0000000812127981 */ /* 0x000f64000c1e1900 */
[--C-:B------:R-:W-:Y:S02]  /*0700*/  IMAD.WIDE R10, R17, 0x4, R12.reuse ;  /* 0x00000004110a7825 */ /* 0x100fe400078e020c */
[----:B------:R2:W5:Y:S04]  /*0710*/  LDG.E R2, desc[UR8][R6.64] ;  /* 0x0000000806027981 */ /* 0x000568000c1e1900 */
[----:B------:R-:W5:Y:S01]  /*0720*/  LDG.E R10, desc[UR8][R10.64] ;  /* 0x000000080a0a7981 */ /* 0x000f62000c1e1900 */
[----:B--2---:R-:W-:-:S05]  /*0730*/  IMAD.WIDE R6, R4, 0x4, R12 ;  /* 0x0000000404067825 */ /* 0x004fca00078e020c */
[----:B------:R-:W2:Y:S01]  /*0740*/  LDG.E R4, desc[UR8][R6.64] ;  /* 0x0000000806047981 */ /* 0x000ea2000c1e1900 */
[----:B---3--:R-:W-:-:S05]  /*0750*/  IMAD.WIDE R16, R16, 0x4, R12 ;  /* 0x0000000410107825 */ /* 0x008fca00078e020c */
[----:B------:R0:W3:Y:S02]  /*0760*/  LDG.E R19, desc[UR8][R16.64] ;  /* 0x0000000810137981 */ /* 0x0000e4000c1e1900 */
[----:B0-----:R-:W-:-:S05]  /*0770*/  IMAD.WIDE R16, R22, 0x4, R12 ;  /* 0x0000000416107825 */ /* 0x001fca00078e020c */
[----:B------:R-:W3:Y:S01]  /*0780*/  LDG.E R22, desc[UR8][R16.64] ;  /* 0x0000000810167981 */ /* 0x000ee2000c1e1900 */
[----:B----4-:R-:W-:-:S05]  /*0790*/  IMAD.WIDE R6, R21, 0x4, R12 ;  /* 0x0000000415067825 */ /* 0x010fca00078e020c */
[----:B------:R0:W4:Y:S02]  /*07a0*/  LDG.E R21, desc[UR8][R6.64] ;  /* 0x0000000806157981 */ /* 0x000124000c1e1900 */
[----:B0-----:R-:W-:-:S05]  /*07b0*/  IMAD.WIDE R6, R25, 0x4, R12 ;  /* 0x0000000419067825 */ /* 0x001fca00078e020c */
[----:B------:R-:W4:Y:S01]  /*07c0*/  LDG.E R25, desc[UR8][R6.64] ;  /* 0x0000000806197981 */ /* 0x000f22000c1e1900 */
[----:B------:R-:W-:-:S05]  /*07d0*/  IMAD.WIDE R16, R8, 0x4, R12 ;  /* 0x0000000408107825 */ /* 0x000fca00078e020c */
[----:B------:R-:W4:Y:S01]  /*07e0*/  LDG.E R8, desc[UR8][R16.64] ;  /* 0x0000000810087981 */ /* 0x000f22000c1e1900 */
[----:B------:R-:W-:-:S06]  /*07f0*/  IMAD.WIDE R12, R20, 0x4, R12 ;  /* 0x00000004140c7825 */ /* 0x000fcc00078e020c */
[----:B------:R-:W4:Y:S01]  /*0800*/  LDG.E R13, desc[UR8][R12.64] ;  /* 0x000000080c0d7981 */ /* 0x000f22000c1e1900 */
[----:B------:R-:W-:-:S04]  /*0810*/  UIADD3 UR4, UPT, UPT, UR4, 0x10, URZ ;  /* 0x0000001004047890 */ /* 0x000fc8000fffe0ff */
[----:B------:R-:W-:Y:S01]  /*0820*/  UISETP.NE.AND UP1, UPT, UR4, URZ, UPT ;  /* 0x000000ff0400728c */ /* 0x000fe2000bf25270 */
[----:B------:R-:W-:Y:S01]  /*0830*/  LEA R5, R0, R5, 0x4 ;  /* 0x0000000500057211 */ /* 0x000fe200078e20ff */
[----:B-----5:R-:W-:-:S04]  /*0840*/  FFMA R2, R14, R2, R23 ;  /* 0x000000020e027223 */ /* 0x020fc80000000017 */
[----:B------:R-:W-:-:S04]  /*0850*/  FFMA R9, R9, R10, R2 ;  /* 0x0000000a09097223 */ /* 0x000fc80000000002 */
[----:B--2---:R-:W-:-:S04]  /*0860*/  FFMA R9, R24, R4, R9 ;  /* 0x0000000418097223 */ /* 0x004fc80000000009 */
[----:B---3--:R-:W-:-:S04]  /*0870*/  FFMA R9, R26, R19, R9 ;  /* 0x000000131a097223 */ /* 0x008fc80000000009 */
[----:B------:R-:W-:-:S04]  /*0880*/  FFMA R22, R28, R22, R9 ;  /* 0x000000161c167223 */ /* 0x000fc80000000009 */
[----:B----4-:R-:W-:-:S04]  /*0890*/  FFMA R22, R15, R21, R22 ;  /* 0x000000150f167223 */ /* 0x010fc80000000016 */
[----:B------:R-:W-:-:S04]  /*08a0*/  FFMA R22, R29, R25, R22 ;  /* 0x000000191d167223 */ /* 0x000fc80000000016 */
[----:B------:R-:W-:-:S04]  /*08b0*/  FFMA R27, R27, R8, R22 ;  /* 0x000000081b1b7223 */ /* 0x000fc80000000016 */
[----:B------:R-:W-:Y:S01]  /*08c0*/  FFMA R4, R18, R13, R27 ;  /* 0x0000000d12047223 */ /* 0x000fe2000000001b */
[----:B------:R-:W-:Y:S06]  /*08d0*/  BRA.U UP1, `(.L_x_13) ;  /* 0xfffffff901247547 */ /* 0x000fec000b83ffff */
.L_x_12:
[----:B------:R-:W-:Y:S05]  /*08e0*/  BRA.U !UP0, `(.L_x_11) ;  /* 0x0000000508d47547 */ /* 0x000fea000b800000 */
[----:B------:R-:W-:Y:S02]  /*08f0*/  UISETP.GE.U32.AND UP0, UPT, UR6, 0x8, UPT ;  /* 0x000000080600788c */ /* 0x000fe4000bf06070 */
[----:B------:R-:W-:-:S04]  /*0900*/  ULOP3.LUT UR7, UR5, 0x7, URZ, 0xc0, !UPT ;  /* 0x0000000705077892 */ /* 0x000fc8000f8ec0ff */
[----:B------:R-:W-:-:S03]  /*0910*/  UISETP.NE.AND UP1, UPT, UR7, URZ, UPT ;  /* 0x000000ff0700728c */ /* 0x000fc6000bf25270 */
[----:B------:R-:W-:Y:S08]  /*0920*/  BRA.U !UP0, `(.L_x_14) ;  /* 0x0000000108f07547 */ /* 0x000ff0000b800000 */
[----:B------:R-:W0:Y:S02]  /*0930*/  LDC.64 R6, c[0x0][0x3a8] ;  /* 0x0000ea00ff067b82 */ /* 0x000e240000000a00 */
[----:B0-----:R-:W-:-:S05]  /*0940*/  IMAD.WIDE R6, R5, 0x4, R6 ;  /* 0x0000000405067825 */ /* 0x001fca00078e0206 */
[----:B------:R0:W2:Y:S01]  /*0950*/  LDG.E R21, desc[UR8][R6.64] ;  /* 0x0000000806157981 */ /* 0x0000a2000c1e1900 */
[----:B------:R-:W-:-:S05]  /*0960*/  IMAD.WIDE R8, R0, 0x4, R6 ;  /* 0x0000000400087825 */ /* 0x000fca00078e0206 */
[----:B------:R-:W3:Y:S01]  /*0970*/  LDG.E R17, desc[UR8][R8.64] ;  /* 0x0000000808117981 */ /* 0x000ee2000c1e1900 */
[C---:B------:R-:W-:Y:S01]  /*0980*/  IMAD.WIDE R12, R0.reuse, 0x4, R8 ;  /* 0x00000004000c7825 */ /* 0x040fe200078e0208 */
[----:B0-----:R-:W0:Y:S04]  /*0990*/  LDC.64 R6, c[0x0][0x3a0] ;  /* 0x0000e800ff067b82 */ /* 0x001e280000000a00 */
[----:B------:R-:W4:Y:S01]  /*09a0*/  LDG.E R19, desc[UR8][R12.64] ;  /* 0x000000080c137981 */ /* 0x000f22000c1e1900 */
[----:B------:R-:W-:-:S04]  /*09b0*/  IMAD.WIDE R14, R0, 0x4, R12 ;  /* 0x00000004000e7825 */ /* 0x000fc800078e020c */
[C---:B------:R-:W-:Y:S02]  /*09c0*/  IMAD.WIDE R22, R0.reuse, 0x4, R14 ;  /* 0x0000000400167825 */ /* 0x040fe400078e020e */
[----:B------:R-:W5:Y:S02]  /*09d0*/  LDG.E R15, desc[UR8][R14.64] ;  /* 0x000000080e0f7981 */ /* 0x000f64000c1e1900 */
[C---:B------:R-:W-:Y:S02]  /*09e0*/  IMAD.WIDE R10, R0.reuse, 0x4, R22 ;  /* 0x00000004000a7825 */ /* 0x040fe400078e0216 */
[----:B------:R-:W5:Y:S04]  /*09f0*/  LDG.E R24, desc[UR8][R22.64] ;  /* 0x0000000816187981 */ /* 0x000f68000c1e1900 */
[----:B------:R1:W5:Y:S01]  /*0a00*/  LDG.E R25, desc[UR8][R10.64] ;  /* 0x000000080a197981 */ /* 0x000362000c1e1900 */
[----:B------:R-:W-:-:S04]  /*0a10*/  IMAD.WIDE R26, R0, 0x4, R10 ;  /* 0x00000004001a7825 */ /* 0x000fc800078e020a */
[----:B------:R-:W-:Y:S02]  /*0a20*/  IMAD.WIDE R28, R0, 0x4, R26 ;  /* 0x00000004001c7825 */ /* 0x000fe400078e021a */
[----:B------:R-:W5:Y:S01]  /*0a30*/  LDG.E R27, desc[UR8][R26.64] ;  /* 0x000000081a1b7981 */ /* 0x000f62000c1e1900 */
[----:B-1----:R-:W2:Y:S03]  /*0a40*/  LDC.64 R10, c[0x0][0x3b0] ;  /* 0x0000ec00ff0a7b82 */ /* 0x002ea60000000a00 */
[----:B------:R-:W5:Y:S01]  /*0a50*/  LDG.E R29, desc[UR8][R28.64] ;  /* 0x000000081c1d7981 */ /* 0x000f62000c1e1900 */
[----:B0-----:R-:W-:-:S04]  /*0a60*/  IMAD.WIDE R12, R5, 0x4, R6 ;  /* 0x00000004050c7825 */ /* 0x001fc800078e0206 */
[----:B------:R-:W-:-:S04]  /*0a70*/  IMAD.WIDE R8, R0, 0x4, R12 ;  /* 0x0000000400087825 */ /* 0x000fc800078e020c */
[C---:B------:R-:W-:Y:S02]  /*0a80*/  IMAD.WIDE R6, R0.reuse, 0x4, R8 ;  /* 0x0000000400067825 */ /* 0x040fe400078e0208 */
[----:B------:R-:W5:Y:S02]  /*0a90*/  LDG.E R8, desc[UR8][R8.64] ;  /* 0x0000000808087981 */ /* 0x000f64000c1e1900 */
[----:B------:R-:W-:Y:S02]  /*0aa0*/  IMAD.WIDE R22, R0, 0x4, R6 ;  /* 0x0000000400167825 */ /* 0x000fe400078e0206 */
[----:B------:R-:W5:Y:S04]  /*0ab0*/  LDG.E R6, desc[UR8][R6.64] ;  /* 0x0000000806067981 */ /* 0x000f68000c1e1900 */
[----:B------:R-:W5:Y:S01]  /*0ac0*/  LDG.E R2, desc[UR8][R22.64] ;  /* 0x0000000816027981 */ /* 0x000f62000c1e1900 */
[----:B--2---:R-:W-:-:S04]  /*0ad0*/  IMAD.WIDE R20, R21, 0x4, R10 ;  /* 0x0000000415147825 */ /* 0x004fc800078e020a */
[--C-:B---3--:R-:W-:Y:S02]  /*0ae0*/  IMAD.WIDE R16, R17, 0x4, R10.reuse ;  /* 0x0000000411107825 */ /* 0x108fe400078e020a */
[----:B------:R-:W2:Y:S04]  /*0af0*/  LDG.E R20, desc[UR8][R20.64] ;  /* 0x0000000814147981 */ /* 0x000ea8000c1e1900 */
[----:B------:R-:W3:Y:S01]  /*0b00*/  LDG.E R9, desc[UR8][R16.64] ;  /* 0x0000000810097981 */ /* 0x000ee2000c1e1900 */
[----:B----4-:R-:W-:-:S03]  /*0b10*/  IMAD.WIDE R18, R19, 0x4, R10 ;  /* 0x0000000413127825 */ /* 0x010fc600078e020a */
[----:B------:R0:W2:Y:S01]  /*0b20*/  LDG.E R21, desc[UR8][R12.64] ;  /* 0x000000080c157981 */ /* 0x0000a2000c1e1900 */
[----:B-----5:R-:W-:-:S03]  /*0b30*/  IMAD.WIDE R14, R15, 0x4, R10 ;  /* 0x000000040f0e7825 */ /* 0x020fc600078e020a */
[----:B------:R1:W4:Y:S01]  /*0b40*/  LDG.E R7, desc[UR8][R18.64] ;  /* 0x0000000812077981 */ /* 0x000322000c1e1900 */
[----:B0-----:R-:W-:-:S03]  /*0b50*/  IMAD.WIDE R12, R0, 0x4, R22 ;  /* 0x00000004000c7825 */ /* 0x001fc600078e0216 */
[----:B------:R-:W5:Y:S01]  /*0b60*/  LDG.E R15, desc[UR8][R14.64] ;  /* 0x000000080e0f7981 */ /* 0x000f62000c1e1900 */
[----:B------:R-:W-:-:S04]  /*0b70*/  IMAD.WIDE R16, R24, 0x4, R10 ;  /* 0x0000000418107825 */ /* 0x000fc800078e020a */
[C---:B-1----:R-:W-:Y:S02]  /*0b80*/  IMAD.WIDE R18, R0.reuse, 0x4, R12 ;  /* 0x0000000400127825 */ /* 0x042fe400078e020c */
[----:B------:R-:W5:Y:S02]  /*0b90*/  LDG.E R12, desc[UR8][R12.64] ;  /* 0x000000080c0c7981 */ /* 0x000f64000c1e1900 */
[----:B------:R-:W-:Y:S02]  /*0ba0*/  IMAD.WIDE R24, R25, 0x4, R10 ;  /* 0x0000000419187825 */ /* 0x000fe400078e020a */
[----:B------:R-:W5:Y:S02]  /*0bb0*/  LDG.E R17, desc[UR8][R16.64] ;  /* 0x0000000810117981 */ /* 0x000f64000c1e1900 */
[----:B------:R-:W-:Y:S02]  /*0bc0*/  IMAD.WIDE R22, R0, 0x4, R18 ;  /* 0x0000000400167825 */ /* 0x000fe400078e0212 */
[----:B------:R-:W5:Y:S02]  /*0bd0*/  LDG.E R28, desc[UR8][R18.64] ;  /* 0x00000008121c7981 */ /* 0x000f64000c1e1900 */
[----:B------:R-:W-:-:S02]  /*0be0*/  IMAD.WIDE R26, R27, 0x4, R10 ;  /* 0x000000041b1a7825 */ /* 0x000fc400078e020a */
[----:B------:R-:W5:Y:S02]  /*0bf0*/  LDG.E R25, desc[UR8][R24.64] ;  /* 0x0000000818197981 */ /* 0x000f64000c1e1900 */
[----:B------:R-:W-:Y:S02]  /*0c00*/  IMAD.WIDE R10, R29, 0x4, R10 ;  /* 0x000000041d0a7825 */ /* 0x000fe400078e020a */
[----:B------:R0:W5:Y:S04]  /*0c10*/  LDG.E R13, desc[UR8][R22.64] ;  /* 0x00000008160d7981 */ /* 0x000168000c1e1900 */
[----:B------:R-:W5:Y:S04]  /*0c20*/  LDG.E R26, desc[UR8][R26.64] ;  /* 0x000000081a1a7981 */ /* 0x000f68000c1e1900 */
[----:B------:R-:W5:Y:S01]  /*0c30*/  LDG.E R10, desc[UR8][R10.64] ;  /* 0x000000080a0a7981 */ /* 0x000f62000c1e1900 */
[----:B0-----:R-:W-:-:S05]  /*0c40*/  IMAD.WIDE R22, R0, 0x4, R22 ;  /* 0x0000000400167825 */ /* 0x001fca00078e0216 */
[----:B------:R-:W5:Y:S01]  /*0c50*/  LDG.E R14, desc[UR8][R22.64] ;  /* 0x00000008160e7981 */ /* 0x000f62000c1e1900 */
[----:B------:R-:W-:Y:S01]  /*0c60*/  LEA R5, R0, R5, 0x3 ;  /* 0x0000000500057211 */ /* 0x000fe200078e18ff */
[----:B--2---:R-:W-:-:S04]  /*0c70*/  FFMA R21, R21, R20, R4 ;  /* 0x0000001415157223 */ /* 0x004fc80000000004 */
[----:B---3--:R-:W-:-:S04]  /*0c80*/  FFMA R9, R8, R9, R21 ;  /* 0x0000000908097223 */ /* 0x008fc80000000015 */
[----:B----4-:R-:W-:-:S04]  /*0c90*/  FFMA R7, R6, R7, R9 ;  /* 0x0000000706077223 */ /* 0x010fc80000000009 */
[----:B-----5:R-:W-:-:S04]  /*0ca0*/  FFMA R7, R2, R15, R7 ;  /* 0x0000000f02077223 */ /* 0x020fc80000000007 */
[----:B------:R-:W-:-:S04]  /*0cb0*/  FFMA R7, R12, R17, R7 ;  /* 0x000000110c077223 */ /* 0x000fc80000000007 */
[----:B------:R-:W-:-:S04]  /*0cc0*/  FFMA R28, R28, R25, R7 ;  /* 0x000000191c1c7223 */ /* 0x000fc80000000007 */
[----:B------:R-:W-:-:S04]  /*0cd0*/  FFMA R13, R13, R26, R28 ;  /* 0x0000001a0d0d7223 */ /* 0x000fc8000000001c */
[----:B------:R-:W-:-:S07]  /*0ce0*/  FFMA R4, R14, R10, R13 ;  /* 0x0000000a0e047223 */ /* 0x000fce000000000d */
.L_x_14:
[----:B------:R-:W-:Y:S05]  /*0cf0*/  BRA.U !UP1, `(.L_x_11) ;  /* 0x0000000109d07547 */ /* 0x000fea000b800000 */
[----:B------:R-:W-:Y:S02]  /*0d00*/  UISETP.GE.U32.AND UP0, UPT, UR7, 0x4, UPT ;  /* 0x000000040700788c */ /* 0x000fe4000bf06070 */
[----:B------:R-:W-:-:S04]  /*0d10*/  ULOP3.LUT UR4, UR5, 0x3, URZ, 0xc0, !UPT ;  /* 0x0000000305047892 */ /* 0x000fc8000f8ec0ff */
[----:B------:R-:W-:-:S03]  /*0d20*/  UISETP.NE.AND UP1, UPT, UR4, URZ, UPT ;  /* 0x000000ff0400728c */ /* 0x000fc6000bf25270 */
[----:B------:R-:W-:Y:S08]  /*0d30*/  BRA.U !UP0, `(.L_x_15) ;  /* 0x0000000108807547 */ /* 0x000ff0000b800000 */
        /* <DEDUP_REMOVED lines=16> */
[----:B---3--:R-:W-:Y:S02]  /*0e40*/  IMAD.WIDE R16, R0, 0x4, R12 ;  /* 0x0000000400107825 */ /* 0x008fe400078e020c */
[----:B------:R-:W3:Y:S04]  /*0e50*/  LDG.E R2, desc[UR8][R12.64] ;  /* 0x000000080c027981 */ /* 0x000ee8000c1e1900 */
[----:B------:R-:W3:Y:S01]  /*0e60*/  LDG.E R17, desc[UR8][R16.64] ;  /* 0x0000000810117981 */ /* 0x000ee2000c1e1900 */
[----:B0-----:R-:W-:-:S04]  /*0e70*/  IMAD.WIDE R18, R19, 0x4, R6 ;  /* 0x0000000413127825 */ /* 0x001fc800078e0206 */
[--C-:B----4-:R-:W-:Y:S02]  /*0e80*/  IMAD.WIDE R22, R23, 0x4, R6.reuse ;  /* 0x0000000417167825 */ /* 0x110fe400078e0206 */
[----:B------:R-:W4:Y:S04]  /*0e90*/  LDG.E R19, desc[UR8][R18.64] ;  /* 0x0000000812137981 */ /* 0x000f28000c1e1900 */
[----:B------:R-:W2:Y:S01]  /*0ea0*/  LDG.E R22, desc[UR8][R22.64] ;  /* 0x0000000816167981 */ /* 0x000ea2000c1e1900 */
[----:B-----5:R-:W-:-:S04]  /*0eb0*/  IMAD.WIDE R8, R25, 0x4, R6 ;  /* 0x0000000419087825 */ /* 0x020fc800078e0206 */
[----:B------:R-:W-:Y:S02]  /*0ec0*/  IMAD.WIDE R6, R11, 0x4, R6 ;  /* 0x000000040b067825 */ /* 0x000fe400078e0206 */
[----:B------:R-:W3:Y:S04]  /*0ed0*/  LDG.E R8, desc[UR8][R8.64] ;  /* 0x0000000808087981 */ /* 0x000ee8000c1e1900 */
[----:B------:R-:W5:Y:S01]  /*0ee0*/  LDG.E R6, desc[UR8][R6.64] ;  /* 0x0000000806067981 */ /* 0x000f62000c1e1900 */
[----:B------:R-:W-:Y:S01]  /*0ef0*/  LEA R5, R0, R5, 0x2 ;  /* 0x0000000500057211 */ /* 0x000fe200078e10ff */
[----:B----4-:R-:W-:-:S04]  /*0f00*/  FFMA R19, R21, R19, R4 ;  /* 0x0000001315137223 */ /* 0x010fc80000000004 */
[----:B--2---:R-:W-:-:S04]  /*0f10*/  FFMA R19, R14, R22, R19 ;  /* 0x000000160e137223 */ /* 0x004fc80000000013 */
[----:B---3--:R-:W-:-:S04]  /*0f20*/  FFMA R2, R2, R8, R19 ;  /* 0x0000000802027223 */ /* 0x008fc80000000013 */
[----:B-----5:R-:W-:-:S07]  /*0f30*/  FFMA R4, R17, R6, R2 ;  /* 0x0000000611047223 */ /* 0x020fce0000000002 */
.L_x_15:
[----:B------:R-:W-:Y:S05]  /*0f40*/  BRA.U !UP1, `(.L_x_11) ;  /* 0x00000001093c7547 */ /* 0x000fea000b800000 */
[----:B------:R-:W0:Y:S01]  /*0f50*/  LDC.64 R16, c[0x0][0x3b0] ;  /* 0x0000ec00ff107b82 */ /* 0x000e220000000a00 */
[----:B------:R-:W-:-:S07]  /*0f60*/  UIADD3 UR4, UPT, UPT, -UR4, URZ, URZ ;  /* 0x000000ff04047290 */ /* 0x000fce000fffe1ff */
[----:B------:R-:W1:Y:S08]  /*0f70*/  LDC.64 R12, c[0x0][0x3a0] ;  /* 0x0000e800ff0c7b82 */ /* 0x000e700000000a00 */
[----:B------:R-:W2:Y:S02]  /*0f80*/  LDC.64 R8, c[0x0][0x3a8] ;  /* 0x0000ea00ff087b82 */ /* 0x000ea40000000a00 */
.L_x_16:
[----:B--2---:R-:W-:-:S05]  /*0f90*/  IMAD.WIDE R10, R5, 0x4, R8 ;  /* 0x00000004050a7825 */ /* 0x004fca00078e0208 */
[----:B------:R-:W0:Y:S01]  /*0fa0*/  LDG.E R7, desc[UR8][R10.64] ;  /* 0x000000080a077981 */ /* 0x000e22000c1e1900 */
[----:B-1----:R-:W-:-:S06]  /*0fb0*/  IMAD.WIDE R14, R5, 0x4, R12 ;  /* 0x00000004050e7825 */ /* 0x002fcc00078e020c */
[----:B------:R-:W2:Y:S01]  /*0fc0*/  LDG.E R15, desc[UR8][R14.64] ;  /* 0x000000080e0f7981 */ /* 0x000ea2000c1e1900 */
[----:B------:R-:W-:Y:S01]  /*0fd0*/  UIADD3 UR4, UPT, UPT, UR4, 0x1, URZ ;  /* 0x0000000104047890 */ /* 0x000fe2000fffe0ff */
[----:B0-----:R-:W-:-:S06]  /*0fe0*/  IMAD.WIDE R6, R7, 0x4, R16 ;  /* 0x0000000407067825 */ /* 0x001fcc00078e0210 */
[----:B------:R-:W2:Y:S01]  /*0ff0*/  LDG.E R6, desc[UR8][R6.64] ;  /* 0x0000000806067981 */ /* 0x000ea2000c1e1900 */
[----:B------:R-:W-:Y:S01]  /*1000*/  UISETP.NE.AND UP0, UPT, UR4, URZ, UPT ;  /* 0x000000ff0400728c */ /* 0x000fe2000bf05270 */
[----:B------:R-:W-:Y:S01]  /*1010*/  IADD3 R5, PT, PT, R5, R0, RZ ;  /* 0x0000000005057210 */ /* 0x000fe20007ffe0ff */
[----:B--2---:R-:W-:-:S07]  /*1020*/  FFMA R4, R15, R6, R4 ;  /* 0x000000060f047223 */ /* 0x004fce0000000004 */
[----:B------:R-:W-:Y:S05]  /*1030*/  BRA.U UP0, `(.L_x_16) ;  /* 0xfffffffd00d47547 */ /* 0x000fea000b83ffff */
.L_x_11:
[----:B------:R-:W0:Y:S02]  /*1040*/  LDC.64 R6, c[0x0][0x380] ;  /* 0x0000e000ff067b82 */ /* 0x000e240000000a00 */
[----:B0-----:R-:W-:-:S05]  /*1050*/  IMAD.WIDE R2, R3, 0x4, R6 ;  /* 0x0000000403027825 */ /* 0x001fca00078e0206 */
[----:B------:R-:W-:Y:S01]  /*1060*/  STG.E desc[UR8][R2.64], R4 ;  /* 0x0000000402007986 */ /* 0x000fe2000c101908 */
[----:B------:R-:W-:Y:S05]  /*1070*/  EXIT ;  /* 0x000000000000794d */ /* 0x000fea0003800000 */
.L_x_17:
        /* <DEDUP_REMOVED lines=16> */
.L_x_30:


//--------------------- .text._Z16SpMVM_CRS_kernelPf3crsPKf --------------------------
	.section	.text._Z16SpMVM_CRS_kernelPf3crsPKf,"ax",@progbits
	.align	128
        .global         _Z16SpMVM_CRS_kernelPf3crsPKf
        .type           _Z16SpMVM_CRS_kernelPf3crsPKf,@function
        .size           _Z16SpMVM_CRS_kernelPf3crsPKf,(.L_x_31 - _Z16SpMVM_CRS_kernelPf3crsPKf)
        .other          _Z16SpMVM_CRS_kernelPf3crsPKf,@"STO_CUDA_ENTRY STV_DEFAULT"
_Z16SpMVM_CRS_kernelPf3crsPKf:
.text._Z16SpMVM_CRS_kernelPf3crsPKf:
        /* <DEDUP_REMOVED lines=8> */
[----:B------:R-:W0:Y:S01]  /*0080*/  LDC.64 R2, c[0x0][0x3a8] ;  /* 0x0000ea00ff027b82 */ /* 0x000e220000000a00 */
[----:B------:R-:W1:Y:S01]  /*0090*/  LDCU.64 UR4, c[0x0][0x358] ;  /* 0x00006b00ff0477ac */ /* 0x000e620008000a00 */
[----:B0-----:R-:W-:-:S05]  /*00a0*/  IMAD.WIDE R2, R0, 0x4, R2 ;  /* 0x0000000400027825 */ /* 0x001fca00078e0202 */
[----:B-1----:R-:W2:Y:S04]  /*00b0*/  LDG.E R4, desc[UR4][R2.64] ;  /* 0x0000000402047981 */ /* 0x002ea8000c1e1900 */
[----:B------:R-:W2:Y:S01]  /*00c0*/  LDG.E R5, desc[UR4][R2.64+0x4] ;  /* 0x0000040402057981 */ /* 0x000ea2000c1e1900 */
[----:B------:R-:W-:Y:S01]  /*00d0*/  BSSY.RECONVERGENT B0, `(.L_x_18) ;  /* 0x00000d5000007945 */ /* 0x000fe20003800200 */
[----:B------:R-:W-:Y:S01]  /*00e0*/  HFMA2 R6, -RZ, RZ, 0, 0 ;  /* 0x00000000ff067431 */ /* 0x000fe200000001ff */
[----:B--2---:R-:W-:-:S13]  /*00f0*/  ISETP.GE.AND P0, PT, R4, R5, PT ;  /* 0x000000050400720c */ /* 0x004fda0003f06270 */
[----:B------:R-:W-:Y:S05]  /*0100*/  @P0 BRA `(.L_x_19) ;  /* 0x0000000c00440947 */ /* 0x000fea0003800000 */
[----:B------:R-:W-:Y:S01]  /*0110*/  MOV R3, R4 ;  /* 0x0000000400037202 */ /* 0x000fe20000000f00 */
[----:B------:R-:W-:Y:S01]  /*0120*/  BSSY.RECONVERGENT B1, `(.L_x_20) ;  /* 0x0000069000017945 */ /* 0x000fe20003800200 */
[----:B------:R-:W-:Y:S02]  /*0130*/  MOV R6, RZ ;  /* 0x000000ff00067202 */ /* 0x000fe40000000f00 */
[----:B------:R-:W-:-:S04]  /*0140*/  VIADDMNMX R2, R3, 0x1, R5, !PT ;  /* 0x0000000103027846 */ /* 0x000fc80007800105 */
[CC--:B------:R-:W-:Y:S02]  /*0150*/  IADD3 R4, PT, PT, -R3.reuse, R2.reuse, RZ ;  /* 0x0000000203047210 */ /* 0x0c0fe40007ffe1ff */
[----:B------:R-:W-:Y:S02]  /*0160*/  IADD3 R2, PT, PT, R3, -R2, RZ ;  /* 0x8000000203027210 */ /* 0x000fe40007ffe0ff */
[----:B------:R-:W-:Y:S02]  /*0170*/  LOP3.LUT R5, R4, 0xf, RZ, 0xc0, !PT ;  /* 0x0000000f04057812 */ /* 0x000fe400078ec0ff */
[----:B------:R-:W-:Y:S02]  /*0180*/  ISETP.GT.U32.AND P1, PT, R2, -0x10, PT ;  /* 0xfffffff00200780c */ /* 0x000fe40003f24070 */
[----:B------:R-:W-:-:S11]  /*0190*/  ISETP.NE.AND P0, PT, R5, RZ, PT ;  /* 0x000000ff0500720c */ /* 0x000fd60003f05270 */
[----:B------:R-:W-:Y:S05]  /*01a0*/  @P1 BRA `(.L_x_21) ;  /* 0x0000000400801947 */ /* 0x000fea0003800000 */
[----:B------:R-:W0:Y:S01]  /*01b0*/  LDC.64 R12, c[0x0][0x398] ;  /* 0x0000e600ff0c7b82 */ /* 0x000e220000000a00 */
[----:B------:R-:W-:Y:S02]  /*01c0*/  LOP3.LUT R2, R4, 0xfffffff0, RZ, 0xc0, !PT ;  /* 0xfffffff004027812 */ /* 0x000fe400078ec0ff */
[----:B------:R-:W-:Y:S02]  /*01d0*/  MOV R6, RZ ;  /* 0x000000ff00067202 */ /* 0x000fe40000000f00 */
[----:B------:R-:W-:-:S03]  /*01e0*/  IADD3 R2, PT, PT, -R2, RZ, RZ ;  /* 0x000000ff02027210 */ /* 0x000fc60007ffe1ff */
[----:B------:R-:W1:Y:S01]  /*01f0*/  LDC.64 R14, c[0x0][0x3a0] ;  /* 0x0000e800ff0e7b82 */ /* 0x000e620000000a00 */
[----:B0-----:R-:W-:-:S04]  /*0200*/  IADD3 R12, P1, PT, R12, 0x20, RZ ;  /* 0x000000200c0c7810 */ /* 0x001fc80007f3e0ff */
[----:B------:R-:W-:Y:S02]  /*0210*/  IADD3.X R13, PT, PT, RZ, R13, RZ, P1, !PT ;  /* 0x0000000dff0d7210 */ /* 0x000fe40000ffe4ff */
[----:B-1----:R-:W-:-:S04]  /*0220*/  IADD3 R14, P2, PT, R14, 0x20, RZ ;  /* 0x000000200e0e7810 */ /* 0x002fc80007f5e0ff */
[----:B------:R-:W-:-:S09]  /*0230*/  IADD3.X R15, PT, PT, RZ, R15, RZ, P2, !PT ;  /* 0x0000000fff0f7210 */ /* 0x000fd200017fe4ff */
.L_x_22:
[C---:B------:R-:W-:Y:S01]  /*0240*/  IMAD.WIDE R20, R3.reuse, 0x4, R14 ;  /* 0x0000000403147825 */ /* 0x040fe200078e020e */
[----:B------:R-:W0:Y:S04]  /*0250*/  LDC.64 R16, c[0x0][0x3b0] ;  /* 0x0000ec00ff107b82 */ /* 0x000e280000000a00 */
[----:B------:R-:W0:Y:S04]  /*0260*/  LDG.E R11, desc[UR4][R20.64+-0x20] ;  /* 0xffffe004140b7981 */ /* 0x000e28000c1e1900 */
[----:B------:R-:W2:Y:S04]  /*0270*/  LDG.E R23, desc[UR4][R20.64+-0x1c] ;  /* 0xffffe40414177981 */ /* 0x000ea8000c1e1900 */
[----:B------:R-:W3:Y:S01]  /*0280*/  LDG.E R9, desc[UR4][R20.64+-0x18] ;  /* 0xffffe80414097981 */ /* 0x000ee2000c1e1900 */
[----:B------:R-:W-:-:S03]  /*0290*/  IMAD.WIDE R26, R3, 0x4, R12 ;  /* 0x00000004031a7825 */ /* 0x000fc600078e020c */
[----:B------:R-:W4:Y:S04]  /*02a0*/  LDG.E R25, desc[UR4][R20.64+-0x14] ;  /* 0xffffec0414197981 */ /* 0x000f28000c1e1900 */
[----:B------:R-:W5:Y:S04]  /*02b0*/  LDG.E R19, desc[UR4][R26.64+-0x20] ;  /* 0xffffe0041a137981 */ /* 0x000f68000c1e1900 */
[----:B------:R-:W5:Y:S04]  /*02c0*/  LDG.E R18, desc[UR4][R26.64+-0x1c] ;  /* 0xffffe4041a127981 */ /* 0x000f68000c1e1900 */
[----:B------:R-:W5:Y:S01]  /*02d0*/  LDG.E R29, desc[UR4][R20.64+-0x10] ;  /* 0xfffff004141d7981 */ /* 0x000f62000c1e1900 */
[----:B0-----:R-:W-:-:S06]  /*02e0*/  IMAD.WIDE R10, R11, 0x4, R16 ;  /* 0x000000040b0a7825 */ /* 0x001fcc00078e0210 */
[----:B------:R-:W5:Y:S01]  /*02f0*/  LDG.E R10, desc[UR4][R10.64] ;  /* 0x000000040a0a7981 */ /* 0x000f62000c1e1900 */
[----:B--2---:R-:W-:-:S05]  /*0300*/  IMAD.WIDE R22, R23, 0x4, R16 ;  /* 0x0000000417167825 */ /* 0x004fca00078e0210 */
[----:B------:R-:W2:Y:S01]  /*0310*/  LDG.E R7, desc[UR4][R22.64] ;  /* 0x0000000416077981 */ /* 0x000ea2000c1e1900 */
[----:B---3--:R-:W-:-:S03]  /*0320*/  IMAD.WIDE R8, R9, 0x4, R16 ;  /* 0x0000000409087825 */ /* 0x008fc600078e0210 */
[----:B------:R-:W3:Y:S01]  /*0330*/  LDG.E R11, desc[UR4][R26.64+-0x18] ;  /* 0xffffe8041a0b7981 */ /* 0x000ee2000c1e1900 */
[----:B----4-:R-:W-:-:S03]  /*0340*/  IMAD.WIDE R24, R25, 0x4, R16 ;  /* 0x0000000419187825 */ /* 0x010fc600078e0210 */
[----:B------:R-:W3:Y:S04]  /*0350*/  LDG.E R8, desc[UR4][R8.64] ;  /* 0x0000000408087981 */ /* 0x000ee8000c1e1900 */
[----:B------:R-:W4:Y:S04]  /*0360*/  LDG.E R23, desc[UR4][R20.64+-0xc] ;  /* 0xfffff40414177981 */ /* 0x000f28000c1e1900 */
[----:B------:R-:W4:Y:S01]  /*0370*/  LDG.E R9, desc[UR4][R20.64+-0x8] ;  /* 0xfffff80414097981 */ /* 0x000f22000c1e1900 */
[----:B-----5:R-:W-:-:S03]  /*0380*/  FFMA R28, R19, R10, R6 ;  /* 0x0000000a131c7223 */ /* 0x020fc60000000006 */
[----:B------:R-:W5:Y:S04]  /*0390*/  LDG.E R6, desc[UR4][R24.64] ;  /* 0x0000000418067981 */ /* 0x000f68000c1e1900 */
[----:B------:R-:W5:Y:S01]  /*03a0*/  LDG.E R19, desc[UR4][R26.64+-0x14] ;  /* 0xffffec041a137981 */ /* 0x000f62000c1e1900 */
[----:B--2---:R-:W-:Y:S01]  /*03b0*/  FFMA R22, R18, R7, R28 ;  /* 0x0000000712167223 */ /* 0x004fe2000000001c */
[----:B------:R-:W-:Y:S02]  /*03c0*/  IMAD.WIDE R28, R29, 0x4, R16 ;  /* 0x000000041d1c7825 */ /* 0x000fe400078e0210 */
[----:B------:R-:W2:Y:S04]  /*03d0*/  LDG.E R10, desc[UR4][R20.64+-0x4] ;  /* 0xfffffc04140a7981 */ /* 0x000ea8000c1e1900 */
[----:B------:R-:W2:Y:S04]  /*03e0*/  LDG.E R29, desc[UR4][R28.64] ;  /* 0x000000041c1d7981 */ /* 0x000ea8000c1e1900 */
[----:B------:R-:W2:Y:S04]  /*03f0*/  LDG.E R18, desc[UR4][R26.64+-0x10] ;  /* 0xfffff0041a127981 */ /* 0x000ea8000c1e1900 */
[----:B------:R-:W2:Y:S01]  /*0400*/  LDG.E R7, desc[UR4][R20.64] ;  /* 0x0000000414077981 */ /* 0x000ea2000c1e1900 */
[----:B---3--:R-:W-:Y:S01]  /*0410*/  FFMA R8, R11, R8, R22 ;  /* 0x000000080b087223 */ /* 0x008fe20000000016 */
[----:B----4-:R-:W-:-:S02]  /*0420*/  IMAD.WIDE R22, R23, 0x4, R16 ;  /* 0x0000000417167825 */ /* 0x010fc400078e0210 */
[----:B------:R-:W3:Y:S04]  /*0430*/  LDG.E R11, desc[UR4][R20.64+0x4] ;  /* 0x00000404140b7981 */ /* 0x000ee8000c1e1900 */
[----:B------:R-:W4:Y:S04]  /*0440*/  LDG.E R23, desc[UR4][R22.64] ;  /* 0x0000000416177981 */ /* 0x000f28000c1e1900 */
[----:B------:R-:W4:Y:S04]  /*0450*/  LDG.E R25, desc[UR4][R26.64+-0xc] ;  /* 0xfffff4041a197981 */ /* 0x000f28000c1e1900 */
[----:B------:R-:W4:Y:S04]  /*0460*/  LDG.E R28, desc[UR4][R26.64+-0x8] ;  /* 0xfffff8041a1c7981 */ /* 0x000f28000c1e1900 */
[----:B------:R-:W4:Y:S04]  /*0470*/  LDG.E R22, desc[UR4][R20.64+0x8] ;  /* 0x0000080414167981 */ /* 0x000f28000c1e1900 */
[----:B------:R-:W4:Y:S01]  /*0480*/  LDG.E R24, desc[UR4][R26.64+0x4] ;  /* 0x000004041a187981 */ /* 0x000f22000c1e1900 */
[----:B-----5:R-:W-:Y:S01]  /*0490*/  FFMA R6, R19, R6, R8 ;  /* 0x0000000613067223 */ /* 0x020fe20000000008 */
[----:B------:R-:W-:-:S05]  /*04a0*/  IMAD.WIDE R8, R9, 0x4, R16 ;  /* 0x0000000409087825 */ /* 0x000fca00078e0210 */
[----:B------:R0:W5:Y:S01]  /*04b0*/  LDG.E R19, desc[UR4][R8.64] ;  /* 0x0000000408137981 */ /* 0x000162000c1e1900 */
[----:B--2---:R-:W-:-:S03]  /*04c0*/  FFMA R18, R18, R29, R6 ;  /* 0x0000001d12127223 */ /* 0x004fc60000000006 */
[----:B------:R-:W2:Y:S01]  /*04d0*/  LDG.E R29, desc[UR4][R20.64+0x1c] ;  /* 0x00001c04141d7981 */ /* 0x000ea2000c1e1900 */
[----:B0-----:R-:W-:-:S04]  /*04e0*/  IMAD.WIDE R8, R10, 0x4, R16 ;  /* 0x000000040a087825 */ /* 0x001fc800078e0210 */
[--C-:B------:R-:W-:Y:S02]  /*04f0*/  IMAD.WIDE R6, R7, 0x4, R16.reuse ;  /* 0x0000000407067825 */ /* 0x100fe400078e0210 */
[----:B------:R-:W2:Y:S02]  /*0500*/  LDG.E R8, desc[UR4][R8.64] ;  /* 0x0000000408087981 */ /* 0x000ea4000c1e1900 */
[----:B---3--:R-:W-:Y:S02]  /*0510*/  IMAD.WIDE R10, R11, 0x4, R16 ;  /* 0x000000040b0a7825 */ /* 0x008fe400078e0210 */
[----:B------:R-:W3:Y:S02]  /*0520*/  LDG.E R6, desc[UR4][R6.64] ;  /* 0x0000000406067981 */ /* 0x000ee4000c1e1900 */
[----:B----4-:R-:W-:Y:S02]  /*0530*/  FFMA R23, R25, R23, R18 ;  /* 0x0000001719177223 */ /* 0x010fe40000000012 */
[----:B------:R-:W4:Y:S04]  /*0540*/  LDG.E R10, desc[UR4][R10.64] ;  /* 0x000000040a0a7981 */ /* 0x000f28000c1e1900 */
[----:B------:R-:W2:Y:S04]  /*0550*/  LDG.E R9, desc[UR4][R26.64+-0x4] ;  /* 0xfffffc041a097981 */ /* 0x000ea8000c1e1900 */
[----:B------:R-:W3:Y:S04]  /*0560*/  LDG.E R7, desc[UR4][R26.64] ;  /* 0x000000041a077981 */ /* 0x000ee8000c1e1900 */
[----:B------:R-:W4:Y:S04]  /*0570*/  LDG.E R18, desc[UR4][R20.64+0xc] ;  /* 0x00000c0414127981 */ /* 0x000f28000c1e1900 */
[----:B------:R-:W4:Y:S04]  /*0580*/  LDG.E R25, desc[UR4][R20.64+0x14] ;  /* 0x0000140414197981 */ /* 0x000f28000c1e1900 */
[----:B------:R-:W4:Y:S01]  /*0590*/  LDG.E R11, desc[UR4][R26.64+0x18] ;  /* 0x000018041a0b7981 */ /* 0x000f22000c1e1900 */
[----:B-----5:R-:W-:-:S03]  /*05a0*/  FFMA R28, R28, R19, R23 ;  /* 0x000000131c1c7223 */ /* 0x020fc60000000017 */
[----:B------:R-:W5:Y:S04]  /*05b0*/  LDG.E R23, desc[UR4][R20.64+0x10] ;  /* 0x0000100414177981 */ /* 0x000f68000c1e1900 */
[----:B------:R0:W5:Y:S02]  /*05c0*/  LDG.E R19, desc[UR4][R20.64+0x18] ;  /* 0x0000180414137981 */ /* 0x000164000c1e1900 */
[----:B0-----:R-:W-:-:S04]  /*05d0*/  IMAD.WIDE R20, R22, 0x4, R16 ;  /* 0x0000000416147825 */ /* 0x001fc800078e0210 */
[----:B--2---:R-:W-:Y:S02]  /*05e0*/  FFMA R8, R9, R8, R28 ;  /* 0x0000000809087223 */ /* 0x004fe4000000001c */
[----:B------:R-:W2:Y:S02]  /*05f0*/  LDG.E R9, desc[UR4][R26.64+0x10] ;  /* 0x000010041a097981 */ /* 0x000ea4000c1e1900 */
[----:B---3--:R-:W-:Y:S02]  /*0600*/  FFMA R7, R7, R6, R8 ;  /* 0x0000000607077223 */ /* 0x008fe40000000008 */
[----:B------:R-:W3:Y:S02]  /*0610*/  LDG.E R8, desc[UR4][R26.64+0xc] ;  /* 0x00000c041a087981 */ /* 0x000ee4000c1e1900 */
[----:B----4-:R-:W-:Y:S02]  /*0620*/  FFMA R6, R24, R10, R7 ;  /* 0x0000000a18067223 */ /* 0x010fe40000000007 */
[----:B------:R-:W4:Y:S04]  /*0630*/  LDG.E R7, desc[UR4][R26.64+0x8] ;  /* 0x000008041a077981 */ /* 0x000f28000c1e1900 */
[----:B------:R-:W2:Y:S04]  /*0640*/  LDG.E R10, desc[UR4][R26.64+0x14] ;  /* 0x000014041a0a7981 */ /* 0x000ea8000c1e1900 */
[----:B------:R-:W2:Y:S01]  /*0650*/  LDG.E R26, desc[UR4][R26.64+0x1c] ;  /* 0x00001c041a1a7981 */ /* 0x000ea2000c1e1900 */
[----:B------:R-:W-:-:S06]  /*0660*/  IMAD.WIDE R24, R25, 0x4, R16 ;  /* 0x0000000419187825 */ /* 0x000fcc00078e0210 */
[----:B------:R-:W2:Y:S04]  /*0670*/  LDG.E R25, desc[UR4][R24.64] ;  /* 0x0000000418197981 */ /* 0x000ea8000c1e1900 */
[----:B------:R0:W4:Y:S02]  /*0680*/  LDG.E R27, desc[UR4][R20.64] ;  /* 0x00000004141b7981 */ /* 0x000124000c1e1900 */
[----:B0-----:R-:W-:-:S06]  /*0690*/  IMAD.WIDE R20, R18, 0x4, R16 ;  /* 0x0000000412147825 */ /* 0x001fcc00078e0210 */
[----:B------:R-:W3:Y:S01]  /*06a0*/  LDG.E R21, desc[UR4][R20.64] ;  /* 0x0000000414157981 */ /* 0x000ee2000c1e1900 */
[----:B-----5:R-:W-:-:S04]  /*06b0*/  IMAD.WIDE R22, R23, 0x4, R16 ;  /* 0x0000000417167825 */ /* 0x020fc800078e0210 */
[--C-:B------:R-:W-:Y:S02]  /*06c0*/  IMAD.WIDE R18, R19, 0x4, R16.reuse ;  /* 0x0000000413127825 */ /* 0x100fe400078e0210 */
[----:B------:R-:W2:Y:S02]  /*06d0*/  LDG.E R22, desc[UR4][R22.64] ;  /* 0x0000000416167981 */ /* 0x000ea4000c1e1900 */
[----:B------:R-:W-:Y:S02]  /*06e0*/  IMAD.WIDE R16, R29, 0x4, R16 ;  /* 0x000000041d107825 */ /* 0x000fe400078e0210 */
[----:B------:R-:W5:Y:S04]  /*06f0*/  LDG.E R18, desc[UR4][R18.64] ;  /* 0x0000000412127981 */ /* 0x000f68000c1e1900 */
[----:B------:R-:W5:Y:S01]  /*0700*/  LDG.E R16, desc[UR4][R16.64] ;  /* 0x0000000410107981 */ /* 0x000f62000c1e1900 */
[----:B------:R-:W-:-:S04]  /*0710*/  IADD3 R2, PT, PT, R2, 0x10, RZ ;  /* 0x0000001002027810 */ /* 0x000fc80007ffe0ff */
[----:B------:R-:W-:Y:S02]  /*0720*/  ISETP.NE.AND P1, PT, R2, RZ, PT ;  /* 0x000000ff0200720c */ /* 0x000fe40003f25270 */
[----:B------:R-:W-:Y:S01]  /*0730*/  IADD3 R3, PT, PT, R3, 0x10, RZ ;  /* 0x0000001003037810 */ /* 0x000fe20007ffe0ff */
[----:B----4-:R-:W-:-:S04]  /*0740*/  FFMA R7, R7, R27, R6 ;  /* 0x0000001b07077223 */ /* 0x010fc80000000006 */
[----:B---3--:R-:W-:-:S04]  /*0750*/  FFMA R8, R8, R21, R7 ;  /* 0x0000001508087223 */ /* 0x008fc80000000007 */
[----:B--2---:R-:W-:-:S04]  /*0760*/  FFMA R9, R9, R22, R8 ;  /* 0x0000001609097223 */ /* 0x004fc80000000008 */
[----:B------:R-:W-:-:S04]  /*0770*/  FFMA R10, R10, R25, R9 ;  /* 0x000000190a0a7223 */ /* 0x000fc80000000009 */
[----:B-----5:R-:W-:-:S04]  /*0780*/  FFMA R11, R11, R18, R10 ;  /* 0x000000120b0b7223 */ /* 0x020fc8000000000a */
[----:B------:R-:W-:Y:S01]  /*0790*/  FFMA R6, R26, R16, R11 ;  /* 0x000000101a067223 */ /* 0x000fe2000000000b */
[----:B------:R-:W-:Y:S06]  /*07a0*/  @P1 BRA `(.L_x_22) ;  /* 0xfffffff800a41947 */ /* 0x000fec000383ffff */
.L_x_21:
[----:B------:R-:W-:Y:S05]  /*07b0*/  BSYNC.RECONVERGENT B1 ;  /* 0x0000000000017941 */ /* 0x000fea0003800200 */
.L_x_20:
[----:B------:R-:W-:Y:S05]  /*07c0*/  @!P0 BRA `(.L_x_19) ;  /* 0x0000000400948947 */ /* 0x000fea0003800000 */
[----:B------:R-:W-:Y:S01]  /*07d0*/  ISETP.GE.U32.AND P0, PT, R5, 0x8, PT ;  /* 0x000000080500780c */ /* 0x000fe20003f06070 */
[----:B------:R-:W-:Y:S01]  /*07e0*/  BSSY.RECONVERGENT B1, `(.L_x_23) ;  /* 0x0000032000017945 */ /* 0x000fe20003800200 */
[----:B------:R-:W-:-:S04]  /*07f0*/  LOP3.LUT R24, R4, 0x7, RZ, 0xc0, !PT ;  /* 0x0000000704187812 */ /* 0x000fc800078ec0ff */
[----:B------:R-:W-:-:S07]  /*0800*/  ISETP.NE.AND P1, PT, R24, RZ, PT ;  /* 0x000000ff1800720c */ /* 0x000fce0003f25270 */
[----:B------:R-:W-:Y:S06]  /*0810*/  @!P0 BRA `(.L_x_24) ;  /* 0x0000000000b88947 */ /* 0x000fec0003800000 */
[----:B------:R-:W0:Y:S08]  /*0820*/  LDC.64 R20, c[0x0][0x3a0] ;  /* 0x0000e800ff147b82 */ /* 0x000e300000000a00 */
[----:B------:R-:W1:Y:S08]  /*0830*/  LDC.64 R10, c[0x0][0x3b0] ;  /* 0x0000ec00ff0a7b82 */ /* 0x000e700000000a00 */
[----:B------:R-:W2:Y:S01]  /*0840*/  LDC.64 R8, c[0x0][0x398] ;  /* 0x0000e600ff087b82 */ /* 0x000ea20000000a00 */
[----:B0-----:R-:W-:-:S05]  /*0850*/  IMAD.WIDE R20, R3, 0x4, R20 ;  /* 0x0000000403147825 */ /* 0x001fca00078e0214 */
[----:B------:R-:W1:Y:S04]  /*0860*/  LDG.E R29, desc[UR4][R20.64] ;  /* 0x00000004141d7981 */ /* 0x000e68000c1e1900 */
[----:B------:R-:W3:Y:S04]  /*0870*/  LDG.E R27, desc[UR4][R20.64+0x4] ;  /* 0x00000404141b7981 */ /* 0x000ee8000c1e1900 */
[----:B------:R-:W4:Y:S04]  /*0880*/  LDG.E R25, desc[UR4][R20.64+0x8] ;  /* 0x0000080414197981 */ /* 0x000f28000c1e1900 */
[----:B------:R-:W5:Y:S04]  /*0890*/  LDG.E R13, desc[UR4][R20.64+0xc] ;  /* 0x00000c04140d7981 */ /* 0x000f68000c1e1900 */
[----:B------:R-:W5:Y:S04]  /*08a0*/  LDG.E R15, desc[UR4][R20.64+0x10] ;  /* 0x00001004140f7981 */ /* 0x000f68000c1e1900 */
[----:B------:R-:W5:Y:S04]  /*08b0*/  LDG.E R17, desc[UR4][R20.64+0x14] ;  /* 0x0000140414117981 */ /* 0x000f68000c1e1900 */
[----:B------:R-:W5:Y:S04]  /*08c0*/  LDG.E R19, desc[UR4][R20.64+0x18] ;  /* 0x0000180414137981 */ /* 0x000f68000c1e1900 */
[----:B------:R4:W5:Y:S01]  /*08d0*/  LDG.E R23, desc[UR4][R20.64+0x1c] ;  /* 0x00001c0414177981 */ /* 0x000962000c1e1900 */
[----:B--2---:R-:W-:-:S05]  /*08e0*/  IMAD.WIDE R8, R3, 0x4, R8 ;  /* 0x0000000403087825 */ /* 0x004fca00078e0208 */
[----:B------:R-:W2:Y:S04]  /*08f0*/  LDG.E R7, desc[UR4][R8.64] ;  /* 0x0000000408077981 */ /* 0x000ea8000c1e1900 */
[----:B------:R-:W2:Y:S01]  /*0900*/  LDG.E R22, desc[UR4][R8.64+0x8] ;  /* 0x0000080408167981 */ /* 0x000ea2000c1e1900 */
[----:B-1----:R-:W-:-:S04]  /*0910*/  IMAD.WIDE R28, R29, 0x4, R10 ;  /* 0x000000041d1c7825 */ /* 0x002fc800078e020a */
[--C-:B---3--:R-:W-:Y:S01]  /*0920*/  IMAD.WIDE R26, R27, 0x4, R10.reuse ;  /* 0x000000041b1a7825 */ /* 0x108fe200078e020a */
[----:B------:R-:W2:Y:S03]  /*0930*/  LDG.E R5, desc[UR4][R28.64] ;  /* 0x000000041c057981 */ /* 0x000ea6000c1e1900 */
[--C-:B----4-:R-:W-:Y:S01]  /*0940*/  IMAD.WIDE R20, R25, 0x4, R10.reuse ;  /* 0x0000000419147825 */ /* 0x110fe200078e020a */
[----:B------:R-:W3:Y:S04]  /*0950*/  LDG.E R2, desc[UR4][R26.64] ;  /* 0x000000041a027981 */ /* 0x000ee8000c1e1900 */
[----:B------:R-:W3:Y:S01]  /*0960*/  LDG.E R25, desc[UR4][R8.64+0x4] ;  /* 0x0000040408197981 */ /* 0x000ee2000c1e1900 */
[----:B-----5:R-:W-:-:S03]  /*0970*/  IMAD.WIDE R12, R13, 0x4, R10 ;  /* 0x000000040d0c7825 */ /* 0x020fc600078e020a */
[----:B------:R-:W4:Y:S01]  /*0980*/  LDG.E R21, desc[UR4][R20.64] ;  /* 0x0000000414157981 */ /* 0x000f22000c1e1900 */
[----:B------:R-:W-:-:S03]  /*0990*/  IMAD.WIDE R14, R15, 0x4, R10 ;  /* 0x000000040f0e7825 */ /* 0x000fc600078e020a */
[----:B------:R-:W5:Y:S01]  /*09a0*/  LDG.E R13, desc[UR4][R12.64] ;  /* 0x000000040c0d7981 */ /* 0x000f62000c1e1900 */
[----:B------:R-:W-:-:S03]  /*09b0*/  IMAD.WIDE R16, R17, 0x4, R10 ;  /* 0x0000000411107825 */ /* 0x000fc600078e020a */
[----:B------:R-:W5:Y:S01]  /*09c0*/  LDG.E R28, desc[UR4][R8.64+0xc] ;  /* 0x00000c04081c7981 */ /* 0x000f62000c1e1900 */
[----:B------:R-:W-:-:S03]  /*09d0*/  IMAD.WIDE R18, R19, 0x4, R10 ;  /* 0x0000000413127825 */ /* 0x000fc600078e020a */
[----:B------:R-:W5:Y:S04]  /*09e0*/  LDG.E R14, desc[UR4][R14.64] ;  /* 0x000000040e0e7981 */ /* 0x000f68000c1e1900 */
[----:B------:R-:W5:Y:S01]  /*09f0*/  LDG.E R29, desc[UR4][R8.64+0x10] ;  /* 0x00001004081d7981 */ /* 0x000f62000c1e1900 */
[----:B------:R-:W-:-:S03]  /*0a00*/  IMAD.WIDE R10, R23, 0x4, R10 ;  /* 0x00000004170a7825 */ /* 0x000fc600078e020a */
[----:B------:R-:W5:Y:S04]  /*0a10*/  LDG.E R17, desc[UR4][R16.64] ;  /* 0x0000000410117981 */ /* 0x000f68000c1e1900 */
[----:B------:R-:W5:Y:S04]  /*0a20*/  LDG.E R26, desc[UR4][R8.64+0x14] ;  /* 0x00001404081a7981 */ /* 0x000f68000c1e1900 */
[----:B------:R-:W5:Y:S04]  /*0a30*/  LDG.E R18, desc[UR4][R18.64] ;  /* 0x0000000412127981 */ /* 0x000f68000c1e1900 */
[----:B------:R-:W5:Y:S04]  /*0a40*/  LDG.E R23, desc[UR4][R8.64+0x18] ;  /* 0x0000180408177981 */ /* 0x000f68000c1e1900 */
[----:B------:R-:W5:Y:S04]  /*0a50*/  LDG.E R12, desc[UR4][R8.64+0x1c] ;  /* 0x00001c04080c7981 */ /* 0x000f68000c1e1900 */
[----:B------:R-:W5:Y:S01]  /*0a60*/  LDG.E R10, desc[UR4][R10.64] ;  /* 0x000000040a0a7981 */ /* 0x000f62000c1e1900 */
[----:B------:R-:W-:Y:S01]  /*0a70*/  IADD3 R3, PT, PT, R3, 0x8, RZ ;  /* 0x0000000803037810 */ /* 0x000fe20007ffe0ff */
        /* <DEDUP_REMOVED lines=8> */
.L_x_24:
[----:B------:R-:W-:Y:S05]  /*0b00*/  BSYNC.RECONVERGENT B1 ;  /* 0x0000000000017941 */ /* 0x000fea0003800200 */
.L_x_23:
        /* <DEDUP_REMOVED lines=10> */
[----:B------:R-:W0:Y:S04]  /*0bb0*/  LDG.E R15, desc[UR4][R12.64] ;  /* 0x000000040c0f7981 */ /* 0x000e28000c1e1900 */
[----:B------:R-:W2:Y:S04]  /*0bc0*/  LDG.E R17, desc[UR4][R12.64+0x4] ;  /* 0x000004040c117981 */ /* 0x000ea8000c1e1900 */
[----:B------:R-:W3:Y:S04]  /*0bd0*/  LDG.E R19, desc[UR4][R12.64+0x8] ;  /* 0x000008040c137981 */ /* 0x000ee8000c1e1900 */
[----:B------:R-:W4:Y:S01]  /*0be0*/  LDG.E R7, desc[UR4][R12.64+0xc] ;  /* 0x00000c040c077981 */ /* 0x000f22000c1e1900 */
[----:B-1----:R-:W-:-:S05]  /*0bf0*/  IMAD.WIDE R10, R3, 0x4, R10 ;  /* 0x00000004030a7825 */ /* 0x002fca00078e020a */
[----:B------:R-:W5:Y:S04]  /*0c00*/  LDG.E R5, desc[UR4][R10.64] ;  /* 0x000000040a057981 */ /* 0x000f68000c1e1900 */
[----:B------:R-:W5:Y:S04]  /*0c10*/  LDG.E R2, desc[UR4][R10.64+0x4] ;  /* 0x000004040a027981 */ /* 0x000f68000c1e1900 */
[----:B------:R-:W5:Y:S01]  /*0c20*/  LDG.E R13, desc[UR4][R10.64+0xc] ;  /* 0x00000c040a0d7981 */ /* 0x000f62000c1e1900 */
[----:B0-----:R-:W-:-:S04]  /*0c30*/  IMAD.WIDE R14, R15, 0x4, R8 ;  /* 0x000000040f0e7825 */ /* 0x001fc800078e0208 */
[--C-:B--2---:R-:W-:Y:S02]  /*0c40*/  IMAD.WIDE R16, R17, 0x4, R8.reuse ;  /* 0x0000000411107825 */ /* 0x104fe400078e0208 */
[----:B------:R-:W5:Y:S02]  /*0c50*/  LDG.E R14, desc[UR4][R14.64] ;  /* 0x000000040e0e7981 */ /* 0x000f64000c1e1900 */
[--C-:B---3--:R-:W-:Y:S02]  /*0c60*/  IMAD.WIDE R18, R19, 0x4, R8.reuse ;  /* 0x0000000413127825 */ /* 0x108fe400078e0208 */
[----:B------:R-:W2:Y:S02]  /*0c70*/  LDG.E R16, desc[UR4][R16.64] ;  /* 0x0000000410107981 */ /* 0x000ea4000c1e1900 */
[----:B----4-:R-:W-:Y:S02]  /*0c80*/  IMAD.WIDE R8, R7, 0x4, R8 ;  /* 0x0000000407087825 */ /* 0x010fe400078e0208 */
[----:B------:R-:W3:Y:S04]  /*0c90*/  LDG.E R18, desc[UR4][R18.64] ;  /* 0x0000000412127981 */ /* 0x000ee8000c1e1900 */
[----:B------:R-:W3:Y:S04]  /*0ca0*/  LDG.E R7, desc[UR4][R10.64+0x8] ;  /* 0x000008040a077981 */ /* 0x000ee8000c1e1900 */
[----:B------:R-:W4:Y:S01]  /*0cb0*/  LDG.E R8, desc[UR4][R8.64] ;  /* 0x0000000408087981 */ /* 0x000f22000c1e1900 */
[----:B------:R-:W-:Y:S01]  /*0cc0*/  IADD3 R3, PT, PT, R3, 0x4, RZ ;  /* 0x0000000403037810 */ /* 0x000fe20007ffe0ff */
[----:B-----5:R-:W-:-:S04]  /*0cd0*/  FFMA R5, R5, R14, R6 ;  /* 0x0000000e05057223 */ /* 0x020fc80000000006 */
[----:B--2---:R-:W-:-:S04]  /*0ce0*/  FFMA R2, R2, R16, R5 ;  /* 0x0000001002027223 */ /* 0x004fc80000000005 */
[----:B---3--:R-:W-:-:S04]  /*0cf0*/  FFMA R2, R7, R18, R2 ;  /* 0x0000001207027223 */ /* 0x008fc80000000002 */
[----:B----4-:R-:W-:-:S07]  /*0d00*/  FFMA R6, R13, R8, R2 ;  /* 0x000000080d067223 */ /* 0x010fce0000000002 */
.L_x_26:
[----:B------:R-:W-:Y:S05]  /*0d10*/  BSYNC.RECONVERGENT B1 ;  /* 0x0000000000017941 */ /* 0x000fea0003800200 */
.L_x_25:
[----:B------:R-:W-:Y:S05]  /*0d20*/  @!P1 BRA `(.L_x_19) ;  /* 0x00000000003c9947 */ /* 0x000fea0003800000 */
[----:B------:R-:W0:Y:S01]  /*0d30*/  LDC.64 R16, c[0x0][0x3b0] ;  /* 0x0000ec00ff107b82 */ /* 0x000e220000000a00 */
[----:B------:R-:W-:-:S07]  /*0d40*/  IADD3 R2, PT, PT, -R4, RZ, RZ ;  /* 0x000000ff04027210 */ /* 0x000fce0007ffe1ff */
[----:B------:R-:W1:Y:S08]  /*0d50*/  LDC.64 R12, c[0x0][0x3a0] ;  /* 0x0000e800ff0c7b82 */ /* 0x000e700000000a00 */
[----:B------:R-:W2:Y:S02]  /*0d60*/  LDC.64 R14, c[0x0][0x398] ;  /* 0x0000e600ff0e7b82 */ /* 0x000ea40000000a00 */
.L_x_27:
[----:B-1----:R-:W-:-:S06]  /*0d70*/  IMAD.WIDE R4, R3, 0x4, R12 ;  /* 0x0000000403047825 */ /* 0x002fcc00078e020c */
[----:B------:R-:W0:Y:S01]  /*0d80*/  LDG.E R5, desc[UR4][R4.64] ;  /* 0x0000000404057981 */ /* 0x000e22000c1e1900 */
[----:B--2---:R-:W-:-:S06]  /*0d90*/  IMAD.WIDE R8, R3, 0x4, R14 ;  /* 0x0000000403087825 */ /* 0x004fcc00078e020e */
[----:B------:R-:W2:Y:S01]  /*0da0*/  LDG.E R9, desc[UR4][R8.64] ;  /* 0x0000000408097981 */ /* 0x000ea2000c1e1900 */
[----:B------:R-:W-:Y:S01]  /*0db0*/  IADD3 R2, PT, PT, R2, 0x1, RZ ;  /* 0x0000000102027810 */ /* 0x000fe20007ffe0ff */
[----:B0-----:R-:W-:-:S06]  /*0dc0*/  IMAD.WIDE R10, R5, 0x4, R16 ;  /* 0x00000004050a7825 */ /* 0x001fcc00078e0210 */
[----:B------:R-:W2:Y:S01]  /*0dd0*/  LDG.E R10, desc[UR4][R10.64] ;  /* 0x000000040a0a7981 */ /* 0x000ea2000c1e1900 */
[----:B------:R-:W-:Y:S02]  /*0de0*/  ISETP.NE.AND P0, PT, R2, RZ, PT ;  /* 0x000000ff0200720c */ /* 0x000fe40003f05270 */
[----:B------:R-:W-:Y:S01]  /*0df0*/  IADD3 R3, PT, PT, R3, 0x1, RZ ;  /* 0x0000000103037810 */ /* 0x000fe20007ffe0ff */
[----:B--2---:R-:W-:-:S10]  /*0e00*/  FFMA R6, R9, R10, R6 ;  /* 0x0000000a09067223 */ /* 0x004fd40000000006 */
[----:B------:R-:W-:Y:S05]  /*0e10*/  @P0 BRA `(.L_x_27) ;  /* 0xfffffffc00d40947 */ /* 0x000fea000383ffff */
.L_x_19:
[----:B------:R-:W-:Y:S05]  /*0e20*/  BSYNC.RECONVERGENT B0 ;  /* 0x0000000000007941 */ /* 0x000fea0003800200 */
.L_x_18:
[----:B------:R-:W0:Y:S02]  /*0e30*/  LDC.64 R2, c[0x0][0x380] ;  /* 0x0000e000ff027b82 */ /* 0x000e240000000a00 */
[----:B0-----:R-:W-:-:S05]  /*0e40*/  IMAD.WIDE R2, R0, 0x4, R2 ;  /* 0x0000000400027825 */ /* 0x001fca00078e0202 */
[----:B------:R-:W-:Y:S01]  /*0e50*/  STG.E desc[UR4][R2.64], R6 ;  /* 0x0000000602007986 */ /* 0x000fe2000c101904 */
[----:B------:R-:W-:Y:S05]  /*0e60*/  EXIT ;  /* 0x000000000000794d */ /* 0x000fea0003800000 */
.L_x_28:
        /* <DEDUP_REMOVED lines=9> */
.L_x_31:


//--------------------- .nv.shared.reserved.0     --------------------------
	.section	.nv.shared.reserved.0,"aw",@nobits
	.weak		__nv_reservedSMEM_offset_0_alias
	.size		__nv_reservedSMEM_offset_0_alias, 0, 64
	.other		__nv_reservedSMEM_offset_0_alias,@"STO_CUDA_RESERVED_SHARED STV_DEFAULT"
__nv_reservedSMEM_offset_0_alias:
	.zero		0
	.zero		64


//--------------------- .nv.constant0._Z17SpMVM_SELL_kernelPf4sellPKf --------------------------
	.section	.nv.constant0._Z17SpMVM_SELL_kernelPf4sellPKf,"a",@progbits
	.sectionflags	@""
	.align	4
.nv.constant0._Z17SpMVM_SELL_kernelPf4sellPKf:
	.zero		968


//--------------------- .nv.constant0._Z20SpMVM_ELLPACK_kernelPf7ellpackPKf --------------------------
	.section	.nv.constant0._Z20SpMVM_ELLPACK_kernelPf7ellpackPKf,"a",@progbits
	.sectionflags	@""
	.align	4
.nv.constant0._Z20SpMVM_ELLPACK_kernelPf7ellpackPKf:
	.zero		952


//--------------------- .nv.constant0._Z16SpMVM_CRS_kernelPf3crsPKf --------------------------
	.section	.nv.constant0._Z16SpMVM_CRS_kernelPf3crsPKf,"a",@progbits
	.sectionflags	@""
	.align	4
.nv.constant0._Z16SpMVM_CRS_kernelPf3crsPKf:
	.zero		952


//--------------------- SYMBOLS --------------------------

	.type		.nv.reservedSmem.offset0,@object
	.size		.nv.reservedSmem.offset0,0x4
